//
// Generated by NVIDIA NVVM Compiler
//
// Compiler Build ID: CL-36424714
// Cuda compilation tools, release 13.0, V13.0.88
// Based on NVVM 20.0.0
//

.version 9.0
.target sm_100
.address_size 64

	// .globl	_Z3addPfS_S_
.global .align 4 .b8 __cudart_i2opi_f[24] = {65, 144, 67, 60, 153, 149, 98, 219, 192, 221, 52, 245, 209, 87, 39, 252, 41, 21, 68, 78, 110, 131, 249, 162};

.visible .entry _Z3addPfS_S_(
	.param .u64 .ptr .align 1 _Z3addPfS_S__param_0,
	.param .u64 .ptr .align 1 _Z3addPfS_S__param_1,
	.param .u64 .ptr .align 1 _Z3addPfS_S__param_2
)
{
	.local .align 4 .b8 	__local_depot0[28];
	.reg .b64 	%SP;
	.reg .b64 	%SPL;
	.reg .pred 	%p<49>;
	.reg .b32 	%r<238>;
	.reg .b32 	%f<160>;
	.reg .b64 	%rd<123>;
	.reg .b64 	%fd<13>;

	mov.u64 	%SPL, __local_depot0;
	ld.param.u64 	%rd46, [_Z3addPfS_S__param_0];
	ld.param.u64 	%rd44, [_Z3addPfS_S__param_1];
	ld.param.u64 	%rd45, [_Z3addPfS_S__param_2];
	cvta.to.global.u64 	%rd47, %rd46;
	add.u64 	%rd1, %SPL, 0;
	mov.u32 	%r1, %ctaid.x;
	mul.wide.u32 	%rd49, %r1, 4;
	add.s64 	%rd50, %rd47, %rd49;
	ld.global.f32 	%f1, [%rd50];
	mul.f32 	%f38, %f1, 0f3F22F983;
	cvt.rni.s32.f32 	%r217, %f38;
	cvt.rn.f32.s32 	%f39, %r217;
	fma.rn.f32 	%f40, %f39, 0fBFC90FDA, %f1;
	fma.rn.f32 	%f41, %f39, 0fB3A22168, %f40;
	fma.rn.f32 	%f154, %f39, 0fA7C234C5, %f41;
	abs.f32 	%f3, %f1;
	setp.ltu.f32 	%p1, %f3, 0f47CE4780;
	@%p1 bra 	$L__BB0_8;
	setp.neu.f32 	%p2, %f3, 0f7F800000;
	@%p2 bra 	$L__BB0_3;
	mov.f32 	%f44, 0f00000000;
	mul.rn.f32 	%f154, %f1, %f44;
	mov.b32 	%r217, 0;
	bra.uni 	$L__BB0_8;
$L__BB0_3:
	mov.b32 	%r3, %f1;
	shl.b32 	%r87, %r3, 8;
	or.b32  	%r4, %r87, -2147483648;
	mov.b64 	%rd107, 0;
	mov.b32 	%r214, 0;
	mov.u64 	%rd105, __cudart_i2opi_f;
	mov.u64 	%rd106, %rd1;
$L__BB0_4:
	.pragma "nounroll";
	ld.global.nc.u32 	%r88, [%rd105];
	mad.wide.u32 	%rd53, %r88, %r4, %rd107;
	shr.u64 	%rd107, %rd53, 32;
	st.local.u32 	[%rd106], %rd53;
	add.s32 	%r214, %r214, 1;
	add.s64 	%rd106, %rd106, 4;
	add.s64 	%rd105, %rd105, 4;
	setp.ne.s32 	%p3, %r214, 6;
	@%p3 bra 	$L__BB0_4;
	shr.u32 	%r89, %r3, 23;
	st.local.u32 	[%rd1+24], %rd107;
	and.b32  	%r7, %r89, 31;
	and.b32  	%r90, %r89, 224;
	add.s32 	%r91, %r90, -128;
	shr.u32 	%r92, %r91, 5;
	mul.wide.u32 	%rd54, %r92, 4;
	sub.s64 	%rd8, %rd1, %rd54;
	ld.local.u32 	%r215, [%rd8+24];
	ld.local.u32 	%r216, [%rd8+20];
	setp.eq.s32 	%p4, %r7, 0;
	@%p4 bra 	$L__BB0_7;
	shf.l.wrap.b32 	%r215, %r216, %r215, %r7;
	ld.local.u32 	%r93, [%rd8+16];
	shf.l.wrap.b32 	%r216, %r93, %r216, %r7;
$L__BB0_7:
	shr.u32 	%r94, %r215, 30;
	shf.l.wrap.b32 	%r95, %r216, %r215, 2;
	shl.b32 	%r96, %r216, 2;
	shr.u32 	%r97, %r95, 31;
	add.s32 	%r98, %r97, %r94;
	neg.s32 	%r99, %r98;
	setp.lt.s32 	%p5, %r3, 0;
	selp.b32 	%r217, %r99, %r98, %p5;
	xor.b32  	%r100, %r95, %r3;
	shr.s32 	%r101, %r95, 31;
	xor.b32  	%r102, %r101, %r95;
	xor.b32  	%r103, %r101, %r96;
	cvt.u64.u32 	%rd55, %r102;
	shl.b64 	%rd56, %rd55, 32;
	cvt.u64.u32 	%rd57, %r103;
	or.b64  	%rd58, %rd56, %rd57;
	cvt.rn.f64.s64 	%fd1, %rd58;
	mul.f64 	%fd2, %fd1, 0d3BF921FB54442D19;
	cvt.rn.f32.f64 	%f42, %fd2;
	neg.f32 	%f43, %f42;
	setp.lt.s32 	%p6, %r100, 0;
	selp.f32 	%f154, %f43, %f42, %p6;
$L__BB0_8:
	mul.rn.f32 	%f45, %f154, %f154;
	and.b32  	%r105, %r217, 1;
	setp.eq.b32 	%p7, %r105, 1;
	selp.f32 	%f46, 0f3F800000, %f154, %p7;
	fma.rn.f32 	%f47, %f45, %f46, 0f00000000;
	fma.rn.f32 	%f48, %f45, 0f37CBAC00, 0fBAB607ED;
	selp.f32 	%f49, %f48, 0fB94D4153, %p7;
	selp.f32 	%f50, 0f3D2AAABB, 0f3C0885E4, %p7;
	fma.rn.f32 	%f51, %f49, %f45, %f50;
	selp.f32 	%f52, 0fBEFFFFFF, 0fBE2AAAA8, %p7;
	fma.rn.f32 	%f53, %f51, %f45, %f52;
	fma.rn.f32 	%f54, %f53, %f47, %f46;
	and.b32  	%r106, %r217, 2;
	setp.eq.s32 	%p8, %r106, 0;
	mov.f32 	%f55, 0f00000000;
	sub.f32 	%f56, %f55, %f54;
	selp.f32 	%f7, %f54, %f56, %p8;
	mul.f32 	%f57, %f7, 0f3F22F983;
	cvt.rni.s32.f32 	%r221, %f57;
	cvt.rn.f32.s32 	%f58, %r221;
	fma.rn.f32 	%f59, %f58, 0fBFC90FDA, %f7;
	fma.rn.f32 	%f60, %f58, 0fB3A22168, %f59;
	fma.rn.f32 	%f155, %f58, 0fA7C234C5, %f60;
	abs.f32 	%f9, %f7;
	setp.ltu.f32 	%p9, %f9, 0f47CE4780;
	@%p9 bra 	$L__BB0_16;
	setp.neu.f32 	%p10, %f9, 0f7F800000;
	@%p10 bra 	$L__BB0_11;
	mov.f32 	%f63, 0f00000000;
	mul.rn.f32 	%f155, %f7, %f63;
	mov.b32 	%r221, 0;
	bra.uni 	$L__BB0_16;
$L__BB0_11:
	mov.b32 	%r17, %f7;
	shl.b32 	%r108, %r17, 8;
	or.b32  	%r18, %r108, -2147483648;
	mov.b64 	%rd110, 0;
	mov.b32 	%r218, 0;
	mov.u64 	%rd108, __cudart_i2opi_f;
	mov.u64 	%rd109, %rd1;
$L__BB0_12:
	.pragma "nounroll";
	ld.global.nc.u32 	%r109, [%rd108];
	mad.wide.u32 	%rd61, %r109, %r18, %rd110;
	shr.u64 	%rd110, %rd61, 32;
	st.local.u32 	[%rd109], %rd61;
	add.s32 	%r218, %r218, 1;
	add.s64 	%rd109, %rd109, 4;
	add.s64 	%rd108, %rd108, 4;
	setp.ne.s32 	%p11, %r218, 6;
	@%p11 bra 	$L__BB0_12;
	shr.u32 	%r110, %r17, 23;
	st.local.u32 	[%rd1+24], %rd110;
	and.b32  	%r21, %r110, 31;
	and.b32  	%r111, %r110, 224;
	add.s32 	%r112, %r111, -128;
	shr.u32 	%r113, %r112, 5;
	mul.wide.u32 	%rd62, %r113, 4;
	sub.s64 	%rd15, %rd1, %rd62;
	ld.local.u32 	%r219, [%rd15+24];
	ld.local.u32 	%r220, [%rd15+20];
	setp.eq.s32 	%p12, %r21, 0;
	@%p12 bra 	$L__BB0_15;
	shf.l.wrap.b32 	%r219, %r220, %r219, %r21;
	ld.local.u32 	%r114, [%rd15+16];
	shf.l.wrap.b32 	%r220, %r114, %r220, %r21;
$L__BB0_15:
	shr.u32 	%r115, %r219, 30;
	shf.l.wrap.b32 	%r116, %r220, %r219, 2;
	shl.b32 	%r117, %r220, 2;
	shr.u32 	%r118, %r116, 31;
	add.s32 	%r119, %r118, %r115;
	neg.s32 	%r120, %r119;
	setp.lt.s32 	%p13, %r17, 0;
	selp.b32 	%r221, %r120, %r119, %p13;
	xor.b32  	%r121, %r116, %r17;
	shr.s32 	%r122, %r116, 31;
	xor.b32  	%r123, %r122, %r116;
	xor.b32  	%r124, %r122, %r117;
	cvt.u64.u32 	%rd63, %r123;
	shl.b64 	%rd64, %rd63, 32;
	cvt.u64.u32 	%rd65, %r124;
	or.b64  	%rd66, %rd64, %rd65;
	cvt.rn.f64.s64 	%fd3, %rd66;
	mul.f64 	%fd4, %fd3, 0d3BF921FB54442D19;
	cvt.rn.f32.f64 	%f61, %fd4;
	neg.f32 	%f62, %f61;
	setp.lt.s32 	%p14, %r121, 0;
	selp.f32 	%f155, %f62, %f61, %p14;
$L__BB0_16:
	add.s32 	%r126, %r221, 1;
	mul.rn.f32 	%f64, %f155, %f155;
	and.b32  	%r127, %r221, 1;
	setp.eq.b32 	%p15, %r127, 1;
	selp.f32 	%f65, %f155, 0f3F800000, %p15;
	fma.rn.f32 	%f66, %f64, %f65, 0f00000000;
	fma.rn.f32 	%f67, %f64, 0f37CBAC00, 0fBAB607ED;
	selp.f32 	%f68, 0fB94D4153, %f67, %p15;
	selp.f32 	%f69, 0f3C0885E4, 0f3D2AAABB, %p15;
	fma.rn.f32 	%f70, %f68, %f64, %f69;
	selp.f32 	%f71, 0fBE2AAAA8, 0fBEFFFFFF, %p15;
	fma.rn.f32 	%f72, %f70, %f64, %f71;
	fma.rn.f32 	%f73, %f72, %f66, %f65;
	and.b32  	%r128, %r126, 2;
	setp.eq.s32 	%p16, %r128, 0;
	mov.f32 	%f74, 0f00000000;
	sub.f32 	%f75, %f74, %f73;
	selp.f32 	%f13, %f73, %f75, %p16;
	mul.f32 	%f76, %f13, 0f3F22F983;
	cvt.rni.s32.f32 	%r225, %f76;
	cvt.rn.f32.s32 	%f77, %r225;
	fma.rn.f32 	%f78, %f77, 0fBFC90FDA, %f13;
	fma.rn.f32 	%f79, %f77, 0fB3A22168, %f78;
	fma.rn.f32 	%f156, %f77, 0fA7C234C5, %f79;
	abs.f32 	%f15, %f13;
	setp.ltu.f32 	%p17, %f15, 0f47CE4780;
	@%p17 bra 	$L__BB0_24;
	setp.neu.f32 	%p18, %f15, 0f7F800000;
	@%p18 bra 	$L__BB0_19;
	mov.f32 	%f82, 0f00000000;
	mul.rn.f32 	%f156, %f13, %f82;
	mov.b32 	%r225, 0;
	bra.uni 	$L__BB0_24;
$L__BB0_19:
	mov.b32 	%r31, %f13;
	shl.b32 	%r130, %r31, 8;
	or.b32  	%r32, %r130, -2147483648;
	mov.b64 	%rd113, 0;
	mov.b32 	%r222, 0;
	mov.u64 	%rd111, __cudart_i2opi_f;
	mov.u64 	%rd112, %rd1;
$L__BB0_20:
	.pragma "nounroll";
	ld.global.nc.u32 	%r131, [%rd111];
	mad.wide.u32 	%rd69, %r131, %r32, %rd113;
	shr.u64 	%rd113, %rd69, 32;
	st.local.u32 	[%rd112], %rd69;
	add.s32 	%r222, %r222, 1;
	add.s64 	%rd112, %rd112, 4;
	add.s64 	%rd111, %rd111, 4;
	setp.ne.s32 	%p19, %r222, 6;
	@%p19 bra 	$L__BB0_20;
	shr.u32 	%r132, %r31, 23;
	st.local.u32 	[%rd1+24], %rd113;
	and.b32  	%r35, %r132, 31;
	and.b32  	%r133, %r132, 224;
	add.s32 	%r134, %r133, -128;
	shr.u32 	%r135, %r134, 5;
	mul.wide.u32 	%rd70, %r135, 4;
	sub.s64 	%rd22, %rd1, %rd70;
	ld.local.u32 	%r223, [%rd22+24];
	ld.local.u32 	%r224, [%rd22+20];
	setp.eq.s32 	%p20, %r35, 0;
	@%p20 bra 	$L__BB0_23;
	shf.l.wrap.b32 	%r223, %r224, %r223, %r35;
	ld.local.u32 	%r136, [%rd22+16];
	shf.l.wrap.b32 	%r224, %r136, %r224, %r35;
$L__BB0_23:
	shr.u32 	%r137, %r223, 30;
	shf.l.wrap.b32 	%r138, %r224, %r223, 2;
	shl.b32 	%r139, %r224, 2;
	shr.u32 	%r140, %r138, 31;
	add.s32 	%r141, %r140, %r137;
	neg.s32 	%r142, %r141;
	setp.lt.s32 	%p21, %r31, 0;
	selp.b32 	%r225, %r142, %r141, %p21;
	xor.b32  	%r143, %r138, %r31;
	shr.s32 	%r144, %r138, 31;
	xor.b32  	%r145, %r144, %r138;
	xor.b32  	%r146, %r144, %r139;
	cvt.u64.u32 	%rd71, %r145;
	shl.b64 	%rd72, %rd71, 32;
	cvt.u64.u32 	%rd73, %r146;
	or.b64  	%rd74, %rd72, %rd73;
	cvt.rn.f64.s64 	%fd5, %rd74;
	mul.f64 	%fd6, %fd5, 0d3BF921FB54442D19;
	cvt.rn.f32.f64 	%f80, %fd6;
	neg.f32 	%f81, %f80;
	setp.lt.s32 	%p22, %r143, 0;
	selp.f32 	%f156, %f81, %f80, %p22;
$L__BB0_24:
	mul.rn.f32 	%f83, %f156, %f156;
	and.b32  	%r148, %r225, 1;
	setp.eq.b32 	%p23, %r148, 1;
	selp.f32 	%f84, 0f3F800000, %f156, %p23;
	fma.rn.f32 	%f85, %f83, %f84, 0f00000000;
	fma.rn.f32 	%f86, %f83, 0f37CBAC00, 0fBAB607ED;
	selp.f32 	%f87, %f86, 0fB94D4153, %p23;
	selp.f32 	%f88, 0f3D2AAABB, 0f3C0885E4, %p23;
	fma.rn.f32 	%f89, %f87, %f83, %f88;
	selp.f32 	%f90, 0fBEFFFFFF, 0fBE2AAAA8, %p23;
	fma.rn.f32 	%f91, %f89, %f83, %f90;
	fma.rn.f32 	%f92, %f91, %f85, %f84;
	and.b32  	%r149, %r225, 2;
	setp.eq.s32 	%p24, %r149, 0;
	mov.f32 	%f93, 0f00000000;
	sub.f32 	%f94, %f93, %f92;
	selp.f32 	%f19, %f92, %f94, %p24;
	cvta.to.global.u64 	%rd75, %rd44;
	add.s64 	%rd77, %rd75, %rd49;
	ld.global.f32 	%f20, [%rd77];
	mul.f32 	%f95, %f20, 0f3F22F983;
	cvt.rni.s32.f32 	%r229, %f95;
	cvt.rn.f32.s32 	%f96, %r229;
	fma.rn.f32 	%f97, %f96, 0fBFC90FDA, %f20;
	fma.rn.f32 	%f98, %f96, 0fB3A22168, %f97;
	fma.rn.f32 	%f157, %f96, 0fA7C234C5, %f98;
	abs.f32 	%f22, %f20;
	setp.ltu.f32 	%p25, %f22, 0f47CE4780;
	@%p25 bra 	$L__BB0_32;
	setp.neu.f32 	%p26, %f22, 0f7F800000;
	@%p26 bra 	$L__BB0_27;
	mov.f32 	%f101, 0f00000000;
	mul.rn.f32 	%f157, %f20, %f101;
	mov.b32 	%r229, 0;
	bra.uni 	$L__BB0_32;
$L__BB0_27:
	mov.b32 	%r45, %f20;
	shl.b32 	%r151, %r45, 8;
	or.b32  	%r46, %r151, -2147483648;
	mov.b64 	%rd116, 0;
	mov.b32 	%r226, 0;
	mov.u64 	%rd114, __cudart_i2opi_f;
	mov.u64 	%rd115, %rd1;
$L__BB0_28:
	.pragma "nounroll";
	ld.global.nc.u32 	%r152, [%rd114];
	mad.wide.u32 	%rd80, %r152, %r46, %rd116;
	shr.u64 	%rd116, %rd80, 32;
	st.local.u32 	[%rd115], %rd80;
	add.s32 	%r226, %r226, 1;
	add.s64 	%rd115, %rd115, 4;
	add.s64 	%rd114, %rd114, 4;
	setp.ne.s32 	%p27, %r226, 6;
	@%p27 bra 	$L__BB0_28;
	shr.u32 	%r153, %r45, 23;
	st.local.u32 	[%rd1+24], %rd116;
	and.b32  	%r49, %r153, 31;
	and.b32  	%r154, %r153, 224;
	add.s32 	%r155, %r154, -128;
	shr.u32 	%r156, %r155, 5;
	mul.wide.u32 	%rd81, %r156, 4;
	sub.s64 	%rd29, %rd1, %rd81;
	ld.local.u32 	%r227, [%rd29+24];
	ld.local.u32 	%r228, [%rd29+20];
	setp.eq.s32 	%p28, %r49, 0;
	@%p28 bra 	$L__BB0_31;
	shf.l.wrap.b32 	%r227, %r228, %r227, %r49;
	ld.local.u32 	%r157, [%rd29+16];
	shf.l.wrap.b32 	%r228, %r157, %r228, %r49;
$L__BB0_31:
	shr.u32 	%r158, %r227, 30;
	shf.l.wrap.b32 	%r159, %r228, %r227, 2;
	shl.b32 	%r160, %r228, 2;
	shr.u32 	%r161, %r159, 31;
	add.s32 	%r162, %r161, %r158;
	neg.s32 	%r163, %r162;
	setp.lt.s32 	%p29, %r45, 0;
	selp.b32 	%r229, %r163, %r162, %p29;
	xor.b32  	%r164, %r159, %r45;
	shr.s32 	%r165, %r159, 31;
	xor.b32  	%r166, %r165, %r159;
	xor.b32  	%r167, %r165, %r160;
	cvt.u64.u32 	%rd82, %r166;
	shl.b64 	%rd83, %rd82, 32;
	cvt.u64.u32 	%rd84, %r167;
	or.b64  	%rd85, %rd83, %rd84;
	cvt.rn.f64.s64 	%fd7, %rd85;
	mul.f64 	%fd8, %fd7, 0d3BF921FB54442D19;
	cvt.rn.f32.f64 	%f99, %fd8;
	neg.f32 	%f100, %f99;
	setp.lt.s32 	%p30, %r164, 0;
	selp.f32 	%f157, %f100, %f99, %p30;
$L__BB0_32:
	mul.rn.f32 	%f102, %f157, %f157;
	and.b32  	%r169, %r229, 1;
	setp.eq.b32 	%p31, %r169, 1;
	selp.f32 	%f103, 0f3F800000, %f157, %p31;
	fma.rn.f32 	%f104, %f102, %f103, 0f00000000;
	fma.rn.f32 	%f105, %f102, 0f37CBAC00, 0fBAB607ED;
	selp.f32 	%f106, %f105, 0fB94D4153, %p31;
	selp.f32 	%f107, 0f3D2AAABB, 0f3C0885E4, %p31;
	fma.rn.f32 	%f108, %f106, %f102, %f107;
	selp.f32 	%f109, 0fBEFFFFFF, 0fBE2AAAA8, %p31;
	fma.rn.f32 	%f110, %f108, %f102, %f109;
	fma.rn.f32 	%f111, %f110, %f104, %f103;
	and.b32  	%r170, %r229, 2;
	setp.eq.s32 	%p32, %r170, 0;
	mov.f32 	%f112, 0f00000000;
	sub.f32 	%f113, %f112, %f111;
	selp.f32 	%f26, %f111, %f113, %p32;
	mul.f32 	%f114, %f26, 0f3F22F983;
	cvt.rni.s32.f32 	%r233, %f114;
	cvt.rn.f32.s32 	%f115, %r233;
	fma.rn.f32 	%f116, %f115, 0fBFC90FDA, %f26;
	fma.rn.f32 	%f117, %f115, 0fB3A22168, %f116;
	fma.rn.f32 	%f158, %f115, 0fA7C234C5, %f117;
	abs.f32 	%f28, %f26;
	setp.ltu.f32 	%p33, %f28, 0f47CE4780;
	@%p33 bra 	$L__BB0_40;
	setp.neu.f32 	%p34, %f28, 0f7F800000;
	@%p34 bra 	$L__BB0_35;
	mov.f32 	%f120, 0f00000000;
	mul.rn.f32 	%f158, %f26, %f120;
	mov.b32 	%r233, 0;
	bra.uni 	$L__BB0_40;
$L__BB0_35:
	mov.b32 	%r59, %f26;
	shl.b32 	%r172, %r59, 8;
	or.b32  	%r60, %r172, -2147483648;
	mov.b64 	%rd119, 0;
	mov.b32 	%r230, 0;
	mov.u64 	%rd117, __cudart_i2opi_f;
	mov.u64 	%rd118, %rd1;
$L__BB0_36:
	.pragma "nounroll";
	ld.global.nc.u32 	%r173, [%rd117];
	mad.wide.u32 	%rd88, %r173, %r60, %rd119;
	shr.u64 	%rd119, %rd88, 32;
	st.local.u32 	[%rd118], %rd88;
	add.s32 	%r230, %r230, 1;
	add.s64 	%rd118, %rd118, 4;
	add.s64 	%rd117, %rd117, 4;
	setp.ne.s32 	%p35, %r230, 6;
	@%p35 bra 	$L__BB0_36;
	shr.u32 	%r174, %r59, 23;
	st.local.u32 	[%rd1+24], %rd119;
	and.b32  	%r63, %r174, 31;
	and.b32  	%r175, %r174, 224;
	add.s32 	%r176, %r175, -128;
	shr.u32 	%r177, %r176, 5;
	mul.wide.u32 	%rd89, %r177, 4;
	sub.s64 	%rd36, %rd1, %rd89;
	ld.local.u32 	%r231, [%rd36+24];
	ld.local.u32 	%r232, [%rd36+20];
	setp.eq.s32 	%p36, %r63, 0;
	@%p36 bra 	$L__BB0_39;
	shf.l.wrap.b32 	%r231, %r232, %r231, %r63;
	ld.local.u32 	%r178, [%rd36+16];
	shf.l.wrap.b32 	%r232, %r178, %r232, %r63;
$L__BB0_39:
	shr.u32 	%r179, %r231, 30;
	shf.l.wrap.b32 	%r180, %r232, %r231, 2;
	shl.b32 	%r181, %r232, 2;
	shr.u32 	%r182, %r180, 31;
	add.s32 	%r183, %r182, %r179;
	neg.s32 	%r184, %r183;
	setp.lt.s32 	%p37, %r59, 0;
	selp.b32 	%r233, %r184, %r183, %p37;
	xor.b32  	%r185, %r180, %r59;
	shr.s32 	%r186, %r180, 31;
	xor.b32  	%r187, %r186, %r180;
	xor.b32  	%r188, %r186, %r181;
	cvt.u64.u32 	%rd90, %r187;
	shl.b64 	%rd91, %rd90, 32;
	cvt.u64.u32 	%rd92, %r188;
	or.b64  	%rd93, %rd91, %rd92;
	cvt.rn.f64.s64 	%fd9, %rd93;
	mul.f64 	%fd10, %fd9, 0d3BF921FB54442D19;
	cvt.rn.f32.f64 	%f118, %fd10;
	neg.f32 	%f119, %f118;
	setp.lt.s32 	%p38, %r185, 0;
	selp.f32 	%f158, %f119, %f118, %p38;
$L__BB0_40:
	add.s32 	%r190, %r233, 1;
	mul.rn.f32 	%f121, %f158, %f158;
	and.b32  	%r191, %r233, 1;
	setp.eq.b32 	%p39, %r191, 1;
	selp.f32 	%f122, %f158, 0f3F800000, %p39;
	fma.rn.f32 	%f123, %f121, %f122, 0f00000000;
	fma.rn.f32 	%f124, %f121, 0f37CBAC00, 0fBAB607ED;
	selp.f32 	%f125, 0fB94D4153, %f124, %p39;
	selp.f32 	%f126, 0f3C0885E4, 0f3D2AAABB, %p39;
	fma.rn.f32 	%f127, %f125, %f121, %f126;
	selp.f32 	%f128, 0fBE2AAAA8, 0fBEFFFFFF, %p39;
	fma.rn.f32 	%f129, %f127, %f121, %f128;
	fma.rn.f32 	%f130, %f129, %f123, %f122;
	and.b32  	%r192, %r190, 2;
	setp.eq.s32 	%p40, %r192, 0;
	mov.f32 	%f131, 0f00000000;
	sub.f32 	%f132, %f131, %f130;
	selp.f32 	%f32, %f130, %f132, %p40;
	mul.f32 	%f133, %f32, 0f3F22F983;
	cvt.rni.s32.f32 	%r237, %f133;
	cvt.rn.f32.s32 	%f134, %r237;
	fma.rn.f32 	%f135, %f134, 0fBFC90FDA, %f32;
	fma.rn.f32 	%f136, %f134, 0fB3A22168, %f135;
	fma.rn.f32 	%f159, %f134, 0fA7C234C5, %f136;
	abs.f32 	%f34, %f32;
	setp.ltu.f32 	%p41, %f34, 0f47CE4780;
	@%p41 bra 	$L__BB0_48;
	setp.neu.f32 	%p42, %f34, 0f7F800000;
	@%p42 bra 	$L__BB0_43;
	mov.f32 	%f139, 0f00000000;
	mul.rn.f32 	%f159, %f32, %f139;
	mov.b32 	%r237, 0;
	bra.uni 	$L__BB0_48;
$L__BB0_43:
	mov.b32 	%r73, %f32;
	shl.b32 	%r194, %r73, 8;
	or.b32  	%r74, %r194, -2147483648;
	mov.b64 	%rd122, 0;
	mov.b32 	%r234, 0;
	mov.u64 	%rd120, __cudart_i2opi_f;
	mov.u64 	%rd121, %rd1;
$L__BB0_44:
	.pragma "nounroll";
	ld.global.nc.u32 	%r195, [%rd120];
	mad.wide.u32 	%rd96, %r195, %r74, %rd122;
	shr.u64 	%rd122, %rd96, 32;
	st.local.u32 	[%rd121], %rd96;
	add.s32 	%r234, %r234, 1;
	add.s64 	%rd121, %rd121, 4;
	add.s64 	%rd120, %rd120, 4;
	setp.ne.s32 	%p43, %r234, 6;
	@%p43 bra 	$L__BB0_44;
	shr.u32 	%r196, %r73, 23;
	st.local.u32 	[%rd1+24], %rd122;
	and.b32  	%r77, %r196, 31;
	and.b32  	%r197, %r196, 224;
	add.s32 	%r198, %r197, -128;
	shr.u32 	%r199, %r198, 5;
	mul.wide.u32 	%rd97, %r199, 4;
	sub.s64 	%rd43, %rd1, %rd97;
	ld.local.u32 	%r235, [%rd43+24];
	ld.local.u32 	%r236, [%rd43+20];
	setp.eq.s32 	%p44, %r77, 0;
	@%p44 bra 	$L__BB0_47;
	shf.l.wrap.b32 	%r235, %r236, %r235, %r77;
	ld.local.u32 	%r200, [%rd43+16];
	shf.l.wrap.b32 	%r236, %r200, %r236, %r77;
$L__BB0_47:
	shr.u32 	%r201, %r235, 30;
	shf.l.wrap.b32 	%r202, %r236, %r235, 2;
	shl.b32 	%r203, %r236, 2;
	shr.u32 	%r204, %r202, 31;
	add.s32 	%r205, %r204, %r201;
	neg.s32 	%r206, %r205;
	setp.lt.s32 	%p45, %r73, 0;
	selp.b32 	%r237, %r206, %r205, %p45;
	xor.b32  	%r207, %r202, %r73;
	shr.s32 	%r208, %r202, 31;
	xor.b32  	%r209, %r208, %r202;
	xor.b32  	%r210, %r208, %r203;
	cvt.u64.u32 	%rd98, %r209;
	shl.b64 	%rd99, %rd98, 32;
	cvt.u64.u32 	%rd100, %r210;
	or.b64  	%rd101, %rd99, %rd100;
	cvt.rn.f64.s64 	%fd11, %rd101;
	mul.f64 	%fd12, %fd11, 0d3BF921FB54442D19;
	cvt.rn.f32.f64 	%f137, %fd12;
	neg.f32 	%f138, %f137;
	setp.lt.s32 	%p46, %r207, 0;
	selp.f32 	%f159, %f138, %f137, %p46;
$L__BB0_48:
	cvta.to.global.u64 	%rd102, %rd45;
	mul.rn.f32 	%f140, %f159, %f159;
	and.b32  	%r212, %r237, 1;
	setp.eq.b32 	%p47, %r212, 1;
	selp.f32 	%f141, 0f3F800000, %f159, %p47;
	fma.rn.f32 	%f142, %f140, %f141, 0f00000000;
	fma.rn.f32 	%f143, %f140, 0f37CBAC00, 0fBAB607ED;
	selp.f32 	%f144, %f143, 0fB94D4153, %p47;
	selp.f32 	%f145, 0f3D2AAABB, 0f3C0885E4, %p47;
	fma.rn.f32 	%f146, %f144, %f140, %f145;
	selp.f32 	%f147, 0fBEFFFFFF, 0fBE2AAAA8, %p47;
	fma.rn.f32 	%f148, %f146, %f140, %f147;
	fma.rn.f32 	%f149, %f148, %f142, %f141;
	and.b32  	%r213, %r237, 2;
	setp.eq.s32 	%p48, %r213, 0;
	mov.f32 	%f150, 0f00000000;
	sub.f32 	%f151, %f150, %f149;
	selp.f32 	%f152, %f149, %f151, %p48;
	add.f32 	%f153, %f19, %f152;
	add.s64 	%rd104, %rd102, %rd49;
	st.global.f32 	[%rd104], %f153;
	ret;

}


// ===== COMPILED SASS (sm_100) =====

	.target	sm_100

	.elftype	@"ET_EXEC"


//--------------------- .note.nv.tkinfo           --------------------------
	.section	.note.nv.tkinfo,"",@"SHT_NOTE"
	.sectionflags	@"SHF_NOTE_NV_TKINFO"
	.tkinfo
        /*0018*/ 	.word	0x00000002
        /*0030*/ 	.string	""
        /*0030*/ 	.string	"ptxas"
        /*0030*/ 	.string	"Cuda compilation tools, release 13.0, V13.0.88"
        /*0030*/ 	.string	"Build cuda_13.0.r13.0/compiler.36424714_0"
        /*0030*/ 	.string	"-arch sm_100 -m 64 "



//--------------------- .note.nv.cuinfo           --------------------------
	.section	.note.nv.cuinfo,"",@"SHT_NOTE"
	.sectionflags	@"SHF_NOTE_NV_CUINFO"
        /*0018*/ 	.short	0x0002
        /*001a*/ 	.short	0x0064
        /*001c*/ 	.short	0x0082
	.zero		2


//--------------------- .nv.info                  --------------------------
	.section	.nv.info,"",@"SHT_CUDA_INFO"
	.align	4


	//----- nvinfo : EIATTR_REGCOUNT
	.align		4
        /*0000*/ 	.byte	0x04, 0x2f
        /*0002*/ 	.short	(.L_2 - .L_1)
	.align		4
.L_1:
        /*0004*/ 	.word	index@(_Z3addPfS_S_)
        /*0008*/ 	.word	0x0000001a


	//----- nvinfo : EIATTR_FRAME_SIZE
	.align		4
.L_2:
        /*000c*/ 	.byte	0x04, 0x11
        /*000e*/ 	.short	(.L_4 - .L_3)
	.align		4
.L_3:
        /*0010*/ 	.word	index@(_Z3addPfS_S_)
        /*0014*/ 	.word	0x00000000


	//----- nvinfo : EIATTR_MIN_STACK_SIZE
	.align		4
.L_4:
        /*0018*/ 	.byte	0x04, 0x12
        /*001a*/ 	.short	(.L_6 - .L_5)
	.align		4
.L_5:
        /*001c*/ 	.word	index@(_Z3addPfS_S_)
        /*0020*/ 	.word	0x00000000
.L_6:


//--------------------- .nv.compat                --------------------------
	.section	.nv.compat,"",@"SHT_CUDA_COMPAT_INFO"
	.align	4
        /*0000*/ 	.byte	0x02, 0x09, 0x00, 0x00, 0x02, 0x02, 0x01, 0x00, 0x02, 0x05, 0x05, 0x00, 0x03, 0x07, 0x01, 0x01
        /*0010*/ 	.byte	0x02, 0x03, 0x00, 0x00, 0x02, 0x06, 0x01, 0x00, 0x04, 0x0b, 0x08, 0x00, 0x01, 0x00, 0x00, 0x00
        /*0020*/ 	.byte	0x00, 0x00, 0x00, 0x00


//--------------------- .nv.info._Z3addPfS_S_     --------------------------
	.section	.nv.info._Z3addPfS_S_,"",@"SHT_CUDA_INFO"
	.sectionflags	@""
	.align	4


	//----- nvinfo : EIATTR_CUDA_API_VERSION
	.align		4
        /*0000*/ 	.byte	0x04, 0x37
        /*0002*/ 	.short	(.L_8 - .L_7)
.L_7:
        /*0004*/ 	.word	0x00000082


	//----- nvinfo : EIATTR_KPARAM_INFO
	.align		4
.L_8:
        /*0008*/ 	.byte	0x04, 0x17
        /*000a*/ 	.short	(.L_10 - .L_9)
.L_9:
        /*000c*/ 	.word	0x00000000
        /*0010*/ 	.short	0x0002
        /*0012*/ 	.short	0x0010
        /*0014*/ 	.byte	0x00, 0xf5, 0x21, 0x00


	//----- nvinfo : EIATTR_KPARAM_INFO
	.align		4
.L_10:
        /*0018*/ 	.byte	0x04, 0x17
        /*001a*/ 	.short	(.L_12 - .L_11)
.L_11:
        /*001c*/ 	.word	0x00000000
        /*0020*/ 	.short	0x0001
        /*0022*/ 	.short	0x0008
        /*0024*/ 	.byte	0x00, 0xf5, 0x21, 0x00


	//----- nvinfo : EIATTR_KPARAM_INFO
	.align		4
.L_12:
        /*0028*/ 	.byte	0x04, 0x17
        /*002a*/ 	.short	(.L_14 - .L_13)
.L_13:
        /*002c*/ 	.word	0x00000000
        /*0030*/ 	.short	0x0000
        /*0032*/ 	.short	0x0000
        /*0034*/ 	.byte	0x00, 0xf5, 0x21, 0x00


	//----- nvinfo : EIATTR_SPARSE_MMA_MASK
	.align		4
.L_14:
        /*0038*/ 	.byte	0x03, 0x50
        /*003a*/ 	.short	0x0000


	//----- nvinfo : EIATTR_MAXREG_COUNT
	.align		4
        /*003c*/ 	.byte	0x03, 0x1b
        /*003e*/ 	.short	0x00ff


	//----- nvinfo : EIATTR_MERCURY_ISA_VERSION
	.align		4
        /*0040*/ 	.byte	0x03, 0x5f
        /*0042*/ 	.short	0x0101


	//----- nvinfo : EIATTR_VRC_CTA_INIT_COUNT
	.align		4
        /*0044*/ 	.byte	0x02, 0x4a
	.zero		1
	.zero		1


	//----- nvinfo : EIATTR_EXIT_INSTR_OFFSETS
	.align		4
        /*0048*/ 	.byte	0x04, 0x1c
        /*004a*/ 	.short	(.L_16 - .L_15)


	//   ....[0]....
.L_15:
        /*004c*/ 	.word	0x00002c40


	//----- nvinfo : EIATTR_CBANK_PARAM_SIZE
	.align		4
.L_16:
        /*0050*/ 	.byte	0x03, 0x19
        /*0052*/ 	.short	0x0018


	//----- nvinfo : EIATTR_PARAM_CBANK
	.align		4
        /*0054*/ 	.byte	0x04, 0x0a
        /*0056*/ 	.short	(.L_18 - .L_17)
	.align		4
.L_17:
        /*0058*/ 	.word	index@(.nv.constant0._Z3addPfS_S_)
        /*005c*/ 	.short	0x0380
        /*005e*/ 	.short	0x0018


	//----- nvinfo : EIATTR_SW_WAR
	.align		4
.L_18:
        /*0060*/ 	.byte	0x04, 0x36
        /*0062*/ 	.short	(.L_20 - .L_19)
.L_19:
        /*0064*/ 	.word	0x00000008
.L_20:


//--------------------- .nv.callgraph             --------------------------
	.section	.nv.callgraph,"",@"SHT_CUDA_CALLGRAPH"
	.align	4
	.sectionentsize	8
	.align		4
        /*0000*/ 	.word	0x00000000
	.align		4
        /*0004*/ 	.word	0xffffffff
	.align		4
        /*0008*/ 	.word	0x00000000
	.align		4
        /*000c*/ 	.word	0xfffffffe
	.align		4
        /*0010*/ 	.word	0x00000000
	.align		4
        /*0014*/ 	.word	0xfffffffd
	.align		4
        /*0018*/ 	.word	0x00000000
	.align		4
        /*001c*/ 	.word	0xfffffffc


//--------------------- .nv.constant4             --------------------------
	.section	.nv.constant4,"a",@progbits
	.align	8
	.align		8
.nv.constant4:
        /*0000*/ 	.dword	__cudart_i2opi_f


//--------------------- .text._Z3addPfS_S_        --------------------------
	.section	.text._Z3addPfS_S_,"ax",@progbits
	.align	128
        .global         _Z3addPfS_S_
        .type           _Z3addPfS_S_,@function
        .size           _Z3addPfS_S_,(.L_x_19 - _Z3addPfS_S_)
        .other          _Z3addPfS_S_,@"STO_CUDA_ENTRY STV_DEFAULT"
_Z3addPfS_S_:
.text._Z3addPfS_S_:
[----:B------:R-:W-:Y:S01]  /*0000*/  LDC R1, c[0x0][0x37c] ;  /* 0x0000df00ff017b82 */ /* 0x000fe20000000800 */
[----:B------:R-:W0:Y:S07]  /*0010*/  S2R R2, SR_CTAID.X ;  /* 0x0000000000027919 */ /* 0x000e2e0000002500 */
[----:B------:R-:W0:Y:S01]  /*0020*/  LDC.64 R4, c[0x0][0x380] ;  /* 0x0000e000ff047b82 */ /* 0x000e220000000a00 */
[----:B------:R-:W1:Y:S01]  /*0030*/  LDCU.64 UR6, c[0x0][0x358] ;  /* 0x00006b00ff0677ac */ /* 0x000e620008000a00 */
[----:B0-----:R-:W-:-:S05]  /*0040*/  IMAD.WIDE.U32 R4, R2, 0x4, R4 ;  /* 0x0000000402047825 */ /* 0x001fca00078e0004 */
[----:B-1----:R-:W2:Y:S02]  /*0050*/  LDG.E R0, desc[UR6][R4.64] ;  /* 0x0000000604007981 */ /* 0x002ea4000c1e1900 */
[C---:B--2---:R-:W-:Y:S01]  /*0060*/  FMUL R3, R0.reuse, 0.63661974668502807617 ;  /* 0x3f22f98300037820 */ /* 0x044fe20000400000 */
[----:B------:R-:W-:-:S03]  /*0070*/  FSETP.GE.AND P0, PT, |R0|, 105615, PT ;  /* 0x47ce47800000780b */ /* 0x000fc60003f06200 */
[----:B------:R-:W0:Y:S02]  /*0080*/  F2I.NTZ R8, R3 ;  /* 0x0000000300087305 */ /* 0x000e240000203100 */
[----:B0-----:R-:W-:-:S05]  /*0090*/  I2FP.F32.S32 R7, R8 ;  /* 0x0000000800077245 */ /* 0x001fca0000201400 */
[----:B------:R-:W-:-:S04]  /*00a0*/  FFMA R6, R7, -1.5707962512969970703, R0 ;  /* 0xbfc90fda07067823 */ /* 0x000fc80000000000 */
[----:B------:R-:W-:-:S04]  /*00b0*/  FFMA R6, R7, -7.5497894158615963534e-08, R6 ;  /* 0xb3a2216807067823 */ /* 0x000fc80000000006 */
[----:B------:R-:W-:Y:S01]  /*00c0*/  FFMA R7, R7, -5.3903029534742383927e-15, R6 ;  /* 0xa7c234c507077823 */ /* 0x000fe20000000006 */
[----:B------:R-:W-:Y:S06]  /*00d0*/  @!P0 BRA `(.L_x_0) ;  /* 0x0000000400748947 */ /* 0x000fec0003800000 */
[----:B------:R-:W-:-:S13]  /*00e0*/  FSETP.NEU.AND P0, PT, |R0|, +INF , PT ;  /* 0x7f8000000000780b */ /* 0x000fda0003f0d200 */
[----:B------:R-:W-:Y:S01]  /*00f0*/  @!P0 FMUL R7, RZ, R0 ;  /* 0x00000000ff078220 */ /* 0x000fe20000400000 */
[----:B------:R-:W-:Y:S01]  /*0100*/  @!P0 IMAD.MOV.U32 R8, RZ, RZ, RZ ;  /* 0x000000ffff088224 */ /* 0x000fe200078e00ff */
[----:B------:R-:W-:Y:S06]  /*0110*/  @!P0 BRA `(.L_x_0) ;  /* 0x0000000400648947 */ /* 0x000fec0003800000 */
[----:B------:R-:W-:Y:S01]  /*0120*/  IMAD.SHL.U32 R3, R0, 0x100, RZ ;  /* 0x0000010000037824 */ /* 0x000fe200078e00ff */
[----:B------:R-:W-:Y:S01]  /*0130*/  CS2R R10, SRZ ;  /* 0x00000000000a7805 */ /* 0x000fe2000001ff00 */
[----:B------:R-:W-:Y:S01]  /*0140*/  IMAD.MOV.U32 R4, RZ, RZ, RZ ;  /* 0x000000ffff047224 */ /* 0x000fe200078e00ff */
[----:B------:R-:W0:Y:S02]  /*0150*/  LDCU.64 UR8, c[0x4][URZ] ;  /* 0x01000000ff0877ac */ /* 0x000e240008000a00 */
[----:B------:R-:W-:Y:S01]  /*0160*/  LOP3.LUT R5, R3, 0x80000000, RZ, 0xfc, !PT ;  /* 0x8000000003057812 */ /* 0x000fe200078efcff */
[----:B------:R-:W-:-:S06]  /*0170*/  UMOV UR4, URZ ;  /* 0x000000ff00047c82 */ /* 0x000fcc0008000000 */
.L_x_1:
[----:B0-----:R-:W-:Y:S02]  /*0180*/  IMAD.U32 R8, RZ, RZ, UR8 ;  /* 0x00000008ff087e24 */ /* 0x001fe4000f8e00ff */
[----:B------:R-:W-:-:S05]  /*0190*/  IMAD.U32 R9, RZ, RZ, UR9 ;  /* 0x00000009ff097e24 */ /* 0x000fca000f8e00ff */
[----:B------:R-:W2:Y:S01]  /*01a0*/  LDG.E.CONSTANT R6, desc[UR6][R8.64] ;  /* 0x0000000608067981 */ /* 0x000ea2000c1e9900 */
[----:B------:R-:W-:Y:S01]  /*01b0*/  UIADD3 UR4, UPT, UPT, UR4, 0x1, URZ ;  /* 0x0000000104047890 */ /* 0x000fe2000fffe0ff */
[C---:B------:R-:W-:Y:S01]  /*01c0*/  ISETP.EQ.AND P0, PT, R10.reuse, RZ, PT ;  /* 0x000000ff0a00720c */ /* 0x040fe20003f02270 */
[----:B------:R-:W-:Y:S01]  /*01d0*/  UIADD3 UR8, UP1, UPT, UR8, 0x4, URZ ;  /* 0x0000000408087890 */ /* 0x000fe2000ff3e0ff */
[C---:B------:R-:W-:Y:S01]  /*01e0*/  ISETP.EQ.AND P1, PT, R10.reuse, 0x4, PT ;  /* 0x000000040a00780c */ /* 0x040fe20003f22270 */
[----:B------:R-:W-:Y:S01]  /*01f0*/  UISETP.NE.AND UP0, UPT, UR4, 0x6, UPT ;  /* 0x000000060400788c */ /* 0x000fe2000bf05270 */
[C---:B------:R-:W-:Y:S01]  /*0200*/  ISETP.EQ.AND P2, PT, R10.reuse, 0x8, PT ;  /* 0x000000080a00780c */ /* 0x040fe20003f42270 */
[----:B------:R-:W-:Y:S01]  /*0210*/  UIADD3.X UR9, UPT, UPT, URZ, UR9, URZ, UP1, !UPT ;  /* 0x00000009ff097290 */ /* 0x000fe20008ffe4ff */
[C---:B------:R-:W-:Y:S02]  /*0220*/  ISETP.EQ.AND P3, PT, R10.reuse, 0xc, PT ;  /* 0x0000000c0a00780c */ /* 0x040fe40003f62270 */
[----:B------:R-:W-:-:S02]  /*0230*/  ISETP.EQ.AND P4, PT, R10, 0x10, PT ;  /* 0x000000100a00780c */ /* 0x000fc40003f82270 */
[C---:B------:R-:W-:Y:S01]  /*0240*/  ISETP.EQ.AND P5, PT, R10.reuse, 0x14, PT ;  /* 0x000000140a00780c */ /* 0x040fe20003fa2270 */
[----:B------:R-:W-:Y:S02]  /*0250*/  VIADD R10, R10, 0x4 ;  /* 0x000000040a0a7836 */ /* 0x000fe40000000000 */
[----:B--2---:R-:W-:-:S03]  /*0260*/  IMAD.WIDE.U32 R6, R6, R5, RZ ;  /* 0x0000000506067225 */ /* 0x004fc600078e00ff */
[----:B------:R-:W-:-:S04]  /*0270*/  IADD3 R6, P6, PT, R6, R4, RZ ;  /* 0x0000000406067210 */ /* 0x000fc80007fde0ff */
[----:B------:R-:W-:Y:S01]  /*0280*/  @P1 MOV R14, R6 ;  /* 0x00000006000e1202 */ /* 0x000fe20000000f00 */
[----:B------:R-:W-:Y:S02]  /*0290*/  IMAD.X R4, R7, 0x1, R11, P6 ;  /* 0x0000000107047824 */ /* 0x000fe400030e060b */
[--C-:B------:R-:W-:Y:S02]  /*02a0*/  @P0 IMAD.MOV.U32 R3, RZ, RZ, R6.reuse ;  /* 0x000000ffff030224 */ /* 0x100fe400078e0006 */
[--C-:B------:R-:W-:Y:S02]  /*02b0*/  @P2 IMAD.MOV.U32 R15, RZ, RZ, R6.reuse ;  /* 0x000000ffff0f2224 */ /* 0x100fe400078e0006 */
[--C-:B------:R-:W-:Y:S02]  /*02c0*/  @P3 IMAD.MOV.U32 R16, RZ, RZ, R6.reuse ;  /* 0x000000ffff103224 */ /* 0x100fe400078e0006 */
[--C-:B------:R-:W-:Y:S02]  /*02d0*/  @P4 IMAD.MOV.U32 R17, RZ, RZ, R6.reuse ;  /* 0x000000ffff114224 */ /* 0x100fe400078e0006 */
[----:B------:R-:W-:Y:S01]  /*02e0*/  @P5 IMAD.MOV.U32 R18, RZ, RZ, R6 ;  /* 0x000000ffff125224 */ /* 0x000fe200078e0006 */
[----:B------:R-:W-:Y:S06]  /*02f0*/  BRA.U UP0, `(.L_x_1) ;  /* 0xfffffffd00a07547 */ /* 0x000fec000b83ffff */
[----:B------:R-:W-:-:S04]  /*0300*/  SHF.R.U32.HI R5, RZ, 0x17, R0 ;  /* 0x00000017ff057819 */ /* 0x000fc80000011600 */
[C---:B------:R-:W-:Y:S02]  /*0310*/  LOP3.LUT R6, R5.reuse, 0xe0, RZ, 0xc0, !PT ;  /* 0x000000e005067812 */ /* 0x040fe400078ec0ff */
[----:B------:R-:W-:-:S03]  /*0320*/  LOP3.LUT P6, RZ, R5, 0x1f, RZ, 0xc0, !PT ;  /* 0x0000001f05ff7812 */ /* 0x000fc600078cc0ff */
[----:B------:R-:W-:-:S05]  /*0330*/  VIADD R6, R6, 0xffffff80 ;  /* 0xffffff8006067836 */ /* 0x000fca0000000000 */
[----:B------:R-:W-:-:S05]  /*0340*/  SHF.R.U32.HI R6, RZ, 0x5, R6 ;  /* 0x00000005ff067819 */ /* 0x000fca0000011606 */
[----:B------:R-:W-:-:S05]  /*0350*/  IMAD.U32 R9, R6, -0x4, RZ ;  /* 0xfffffffc06097824 */ /* 0x000fca00078e00ff */
[C---:B------:R-:W-:Y:S02]  /*0360*/  ISETP.EQ.AND P3, PT, R9.reuse, -0x18, PT ;  /* 0xffffffe80900780c */ /* 0x040fe40003f62270 */
[C---:B------:R-:W-:Y:S02]  /*0370*/  ISETP.EQ.AND P4, PT, R9.reuse, -0x14, PT ;  /* 0xffffffec0900780c */ /* 0x040fe40003f82270 */
[C---:B------:R-:W-:Y:S02]  /*0380*/  ISETP.EQ.AND P2, PT, R9.reuse, -0x10, PT ;  /* 0xfffffff00900780c */ /* 0x040fe40003f42270 */
[C---:B------:R-:W-:Y:S02]  /*0390*/  ISETP.EQ.AND P1, PT, R9.reuse, -0xc, PT ;  /* 0xfffffff40900780c */ /* 0x040fe40003f22270 */
[C---:B------:R-:W-:Y:S02]  /*03a0*/  ISETP.EQ.AND P0, PT, R9.reuse, -0x8, PT ;  /* 0xfffffff80900780c */ /* 0x040fe40003f02270 */
[----:B------:R-:W-:-:S03]  /*03b0*/  ISETP.EQ.AND P5, PT, R9, RZ, PT ;  /* 0x000000ff0900720c */ /* 0x000fc60003fa2270 */
[----:B------:R-:W-:Y:S02]  /*03c0*/  @P3 MOV R6, R3 ;  /* 0x0000000300063202 */ /* 0x000fe40000000f00 */
[C---:B------:R-:W-:Y:S01]  /*03d0*/  ISETP.EQ.AND P3, PT, R9.reuse, -0x4, PT ;  /* 0xfffffffc0900780c */ /* 0x040fe20003f62270 */
[----:B------:R-:W-:Y:S02]  /*03e0*/  @P4 IMAD.MOV.U32 R7, RZ, RZ, R3 ;  /* 0x000000ffff074224 */ /* 0x000fe400078e0003 */
[----:B------:R-:W-:Y:S01]  /*03f0*/  @P4 IMAD.MOV.U32 R6, RZ, RZ, R14 ;  /* 0x000000ffff064224 */ /* 0x000fe200078e000e */
[----:B------:R-:W-:Y:S01]  /*0400*/  ISETP.EQ.AND P4, PT, R9, 0x4, PT ;  /* 0x000000040900780c */ /* 0x000fe20003f82270 */
[----:B------:R-:W-:Y:S02]  /*0410*/  @P2 IMAD.MOV.U32 R6, RZ, RZ, R15 ;  /* 0x000000ffff062224 */ /* 0x000fe400078e000f */
[----:B------:R-:W-:Y:S01]  /*0420*/  @P1 IMAD.MOV.U32 R6, RZ, RZ, R16 ;  /* 0x000000ffff061224 */ /* 0x000fe200078e0010 */
[----:B------:R-:W-:Y:S01]  /*0430*/  @P0 MOV R6, R17 ;  /* 0x0000001100060202 */ /* 0x000fe20000000f00 */
[----:B------:R-:W-:-:S02]  /*0440*/  @P2 IMAD.MOV.U32 R7, RZ, RZ, R14 ;  /* 0x000000ffff072224 */ /* 0x000fc400078e000e */
[----:B------:R-:W-:Y:S02]  /*0450*/  @P1 IMAD.MOV.U32 R7, RZ, RZ, R15 ;  /* 0x000000ffff071224 */ /* 0x000fe400078e000f */
[----:B------:R-:W-:Y:S02]  /*0460*/  @P3 IMAD.MOV.U32 R6, RZ, RZ, R18 ;  /* 0x000000ffff063224 */ /* 0x000fe400078e0012 */
[----:B------:R-:W-:Y:S02]  /*0470*/  @P5 IMAD.MOV.U32 R6, RZ, RZ, R4 ;  /* 0x000000ffff065224 */ /* 0x000fe400078e0004 */
[----:B------:R-:W-:Y:S02]  /*0480*/  @P0 IMAD.MOV.U32 R7, RZ, RZ, R16 ;  /* 0x000000ffff070224 */ /* 0x000fe400078e0010 */
[----:B------:R-:W-:Y:S02]  /*0490*/  @P3 IMAD.MOV.U32 R7, RZ, RZ, R17 ;  /* 0x000000ffff073224 */ /* 0x000fe400078e0011 */
[----:B------:R-:W-:-:S02]  /*04a0*/  @P5 IMAD.MOV.U32 R7, RZ, RZ, R18 ;  /* 0x000000ffff075224 */ /* 0x000fc400078e0012 */
[----:B------:R-:W-:Y:S02]  /*04b0*/  @P4 IMAD.MOV.U32 R7, RZ, RZ, R4 ;  /* 0x000000ffff074224 */ /* 0x000fe400078e0004 */
[----:B------:R-:W-:Y:S01]  /*04c0*/  IMAD.MOV.U32 R8, RZ, RZ, R6 ;  /* 0x000000ffff087224 */ /* 0x000fe200078e0006 */
[----:B------:R-:W-:Y:S06]  /*04d0*/  @!P6 BRA `(.L_x_2) ;  /* 0x00000000002ce947 */ /* 0x000fec0003800000 */
[----:B------:R-:W-:Y:S01]  /*04e0*/  @P2 IMAD.MOV.U32 R6, RZ, RZ, R3 ;  /* 0x000000ffff062224 */ /* 0x000fe200078e0003 */
[----:B------:R-:W-:Y:S01]  /*04f0*/  @P1 MOV R6, R14 ;  /* 0x0000000e00061202 */ /* 0x000fe20000000f00 */
[----:B------:R-:W-:Y:S01]  /*0500*/  @P0 IMAD.MOV.U32 R6, RZ, RZ, R15 ;  /* 0x000000ffff060224 */ /* 0x000fe200078e000f */
[----:B------:R-:W-:Y:S01]  /*0510*/  ISETP.EQ.AND P0, PT, R9, 0x8, PT ;  /* 0x000000080900780c */ /* 0x000fe20003f02270 */
[----:B------:R-:W-:Y:S01]  /*0520*/  @P3 IMAD.MOV.U32 R6, RZ, RZ, R16 ;  /* 0x000000ffff063224 */ /* 0x000fe200078e0010 */
[----:B------:R-:W-:Y:S01]  /*0530*/  LOP3.LUT R5, R5, 0x1f, RZ, 0xc0, !PT ;  /* 0x0000001f05057812 */ /* 0x000fe200078ec0ff */
[----:B------:R-:W-:Y:S02]  /*0540*/  @P5 IMAD.MOV.U32 R6, RZ, RZ, R17 ;  /* 0x000000ffff065224 */ /* 0x000fe400078e0011 */
[----:B------:R-:W-:Y:S01]  /*0550*/  @P4 IMAD.MOV.U32 R6, RZ, RZ, R18 ;  /* 0x000000ffff064224 */ /* 0x000fe200078e0012 */
[----:B------:R-:W-:-:S07]  /*0560*/  SHF.L.W.U32.HI R8, R7, R5, R8 ;  /* 0x0000000507087219 */ /* 0x000fce0000010e08 */
[----:B------:R-:W-:-:S05]  /*0570*/  @P0 IMAD.MOV.U32 R6, RZ, RZ, R4 ;  /* 0x000000ffff060224 */ /* 0x000fca00078e0004 */
[----:B------:R-:W-:-:S07]  /*0580*/  SHF.L.W.U32.HI R7, R6, R5, R7 ;  /* 0x0000000506077219 */ /* 0x000fce0000010e07 */
.L_x_2:
[C-C-:B------:R-:W-:Y:S01]  /*0590*/  SHF.L.W.U32.HI R9, R7.reuse, 0x2, R8.reuse ;  /* 0x0000000207097819 */ /* 0x140fe20000010e08 */
[----:B------:R-:W-:Y:S01]  /*05a0*/  IMAD.SHL.U32 R7, R7, 0x4, RZ ;  /* 0x0000000407077824 */ /* 0x000fe200078e00ff */
[----:B------:R-:W-:Y:S01]  /*05b0*/  UMOV UR4, 0x54442d19 ;  /* 0x54442d1900047882 */ /* 0x000fe20000000000 */
[----:B------:R-:W-:Y:S01]  /*05c0*/  UMOV UR5, 0x3bf921fb ;  /* 0x3bf921fb00057882 */ /* 0x000fe20000000000 */
[----:B------:R-:W-:Y:S02]  /*05d0*/  SHF.R.S32.HI R4, RZ, 0x1f, R9 ;  /* 0x0000001fff047819 */ /* 0x000fe40000011409 */
[----:B------:R-:W-:Y:S02]  /*05e0*/  SHF.R.U32.HI R8, RZ, 0x1e, R8 ;  /* 0x0000001eff087819 */ /* 0x000fe40000011608 */
[C---:B------:R-:W-:Y:S02]  /*05f0*/  LOP3.LUT R6, R4.reuse, R7, RZ, 0x3c, !PT ;  /* 0x0000000704067212 */ /* 0x040fe400078e3cff */
[----:B------:R-:W-:-:S02]  /*0600*/  LOP3.LUT R7, R4, R9, RZ, 0x3c, !PT ;  /* 0x0000000904077212 */ /* 0x000fc400078e3cff */
[----:B------:R-:W-:Y:S02]  /*0610*/  ISETP.GE.AND P0, PT, R0, RZ, PT ;  /* 0x000000ff0000720c */ /* 0x000fe40003f06270 */
[----:B------:R-:W0:Y:S01]  /*0620*/  I2F.F64.S64 R4, R6 ;  /* 0x0000000600047312 */ /* 0x000e220000301c00 */
[C---:B------:R-:W-:Y:S02]  /*0630*/  LOP3.LUT R0, R9.reuse, R0, RZ, 0x3c, !PT ;  /* 0x0000000009007212 */ /* 0x040fe400078e3cff */
[----:B------:R-:W-:Y:S02]  /*0640*/  LEA.HI R8, R9, R8, RZ, 0x1 ;  /* 0x0000000809087211 */ /* 0x000fe400078f08ff */
[----:B------:R-:W-:-:S03]  /*0650*/  ISETP.GE.AND P1, PT, R0, RZ, PT ;  /* 0x000000ff0000720c */ /* 0x000fc60003f26270 */
[----:B------:R-:W-:-:S05]  /*0660*/  IMAD.MOV R0, RZ, RZ, -R8 ;  /* 0x000000ffff007224 */ /* 0x000fca00078e0a08 */
[----:B------:R-:W-:Y:S01]  /*0670*/  @!P0 MOV R8, R0 ;  /* 0x0000000000088202 */ /* 0x000fe20000000f00 */
[----:B0-----:R-:W-:-:S10]  /*0680*/  DMUL R4, R4, UR4 ;  /* 0x0000000404047c28 */ /* 0x001fd40008000000 */
[----:B------:R-:W0:Y:S02]  /*0690*/  F2F.F32.F64 R4, R4 ;  /* 0x0000000400047310 */ /* 0x000e240000301000 */
[----:B0-----:R-:W-:-:S07]  /*06a0*/  FSEL R7, -R4, R4, !P1 ;  /* 0x0000000404077208 */ /* 0x001fce0004800100 */
.L_x_0:
[C---:B------:R-:W-:Y:S01]  /*06b0*/  LOP3.LUT R5, R8.reuse, 0x1, RZ, 0xc0, !PT ;  /* 0x0000000108057812 */ /* 0x040fe200078ec0ff */
[----:B------:R-:W-:Y:S02]  /*06c0*/  IMAD.MOV.U32 R4, RZ, RZ, 0x37cbac00 ;  /* 0x37cbac00ff047424 */ /* 0x000fe400078e00ff */
[----:B------:R-:W-:Y:S01]  /*06d0*/  FMUL R9, R7, R7 ;  /* 0x0000000707097220 */ /* 0x000fe20000400000 */
[----:B------:R-:W-:Y:S01]  /*06e0*/  IMAD.MOV.U32 R6, RZ, RZ, 0x3effffff ;  /* 0x3effffffff067424 */ /* 0x000fe200078e00ff */
[----:B------:R-:W-:Y:S01]  /*06f0*/  ISETP.NE.U32.AND P0, PT, R5, 0x1, PT ;  /* 0x000000010500780c */ /* 0x000fe20003f05070 */
[----:B------:R-:W-:Y:S02]  /*0700*/  IMAD.MOV.U32 R5, RZ, RZ, 0x3d2aaabb ;  /* 0x3d2aaabbff057424 */ /* 0x000fe400078e00ff */
[----:B------:R-:W-:Y:S01]  /*0710*/  FFMA R0, R9, R4, -0.0013887860113754868507 ;  /* 0xbab607ed09007423 */ /* 0x000fe20000000004 */
[----:B------:R-:W-:Y:S02]  /*0720*/  LOP3.LUT P1, RZ, R8, 0x2, RZ, 0xc0, !PT ;  /* 0x0000000208ff7812 */ /* 0x000fe4000782c0ff */
[----:B------:R-:W-:-:S02]  /*0730*/  FSEL R11, -R6, -0.16666662693023681641, !P0 ;  /* 0xbe2aaaa8060b7808 */ /* 0x000fc40004000100 */
[----:B------:R-:W-:Y:S02]  /*0740*/  FSEL R10, R0, -0.00019574658654164522886, !P0 ;  /* 0xb94d4153000a7808 */ /* 0x000fe40004000000 */
[----:B------:R-:W-:Y:S02]  /*0750*/  FSEL R12, R5, 0.0083327032625675201416, !P0 ;  /* 0x3c0885e4050c7808 */ /* 0x000fe40004000000 */
[----:B------:R-:W-:-:S03]  /*0760*/  FSEL R0, R7, 1, P0 ;  /* 0x3f80000007007808 */ /* 0x000fc60000000000 */
[C---:B------:R-:W-:Y:S02]  /*0770*/  FFMA R10, R9.reuse, R10, R12 ;  /* 0x0000000a090a7223 */ /* 0x040fe4000000000c */
[C---:B------:R-:W-:Y:S02]  /*0780*/  FFMA R7, R9.reuse, R0, RZ ;  /* 0x0000000009077223 */ /* 0x040fe400000000ff */
[----:B------:R-:W-:-:S04]  /*0790*/  FFMA R10, R9, R10, R11 ;  /* 0x0000000a090a7223 */ /* 0x000fc8000000000b */
[----:B------:R-:W-:-:S04]  /*07a0*/  FFMA R0, R7, R10, R0 ;  /* 0x0000000a07007223 */ /* 0x000fc80000000000 */
[----:B------:R-:W-:-:S04]  /*07b0*/  @P1 FADD R0, RZ, -R0 ;  /* 0x80000000ff001221 */ /* 0x000fc80000000000 */
[C---:B------:R-:W-:Y:S01]  /*07c0*/  FMUL R7, R0.reuse, 0.63661974668502807617 ;  /* 0x3f22f98300077820 */ /* 0x040fe20000400000 */
        /* <DEDUP_REMOVED lines=17> */
.L_x_4:
[----:B0-----:R-:W-:Y:S01]  /*08e0*/  IMAD.U32 R10, RZ, RZ, UR8 ;  /* 0x00000008ff0a7e24 */ /* 0x001fe2000f8e00ff */
[----:B------:R-:W-:-:S05]  /*08f0*/  MOV R11, UR9 ;  /* 0x00000009000b7c02 */ /* 0x000fca0008000f00 */
        /* <DEDUP_REMOVED lines=10> */
[C---:B------:R-:W-:Y:S02]  /*09a0*/  ISETP.EQ.AND P5, PT, R12.reuse, 0x14, PT ;  /* 0x000000140c00780c */ /* 0x040fe40003fa2270 */
[----:B------:R-:W-:Y:S01]  /*09b0*/  IADD3 R12, PT, PT, R12, 0x4, RZ ;  /* 0x000000040c0c7810 */ /* 0x000fe20007ffe0ff */
[----:B--2---:R-:W-:-:S03]  /*09c0*/  IMAD.WIDE.U32 R8, R8, R19, RZ ;  /* 0x0000001308087225 */ /* 0x004fc600078e00ff */
[----:B------:R-:W-:-:S05]  /*09d0*/  IADD3 R8, P6, PT, R8, R7, RZ ;  /* 0x0000000708087210 */ /* 0x000fca0007fde0ff */
[----:B------:R-:W-:Y:S02]  /*09e0*/  IMAD.X R7, R9, 0x1, R13, P6 ;  /* 0x0000000109077824 */ /* 0x000fe400030e060d */
[--C-:B------:R-:W-:Y:S02]  /*09f0*/  @P0 IMAD.MOV.U32 R3, RZ, RZ, R8.reuse ;  /* 0x000000ffff030224 */ /* 0x100fe400078e0008 */
[--C-:B------:R-:W-:Y:S02]  /*0a00*/  @P1 IMAD.MOV.U32 R14, RZ, RZ, R8.reuse ;  /* 0x000000ffff0e1224 */ /* 0x100fe400078e0008 */
[--C-:B------:R-:W-:Y:S02]  /*0a10*/  @P2 IMAD.MOV.U32 R15, RZ, RZ, R8.reuse ;  /* 0x000000ffff0f2224 */ /* 0x100fe400078e0008 */
[--C-:B------:R-:W-:Y:S02]  /*0a20*/  @P3 IMAD.MOV.U32 R16, RZ, RZ, R8.reuse ;  /* 0x000000ffff103224 */ /* 0x100fe400078e0008 */
[----:B------:R-:W-:-:S02]  /*0a30*/  @P4 IMAD.MOV.U32 R17, RZ, RZ, R8 ;  /* 0x000000ffff114224 */ /* 0x000fc400078e0008 */
        /* <DEDUP_REMOVED lines=14> */
[--C-:B------:R-:W-:Y:S01]  /*0b20*/  @P3 IMAD.MOV.U32 R9, RZ, RZ, R3.reuse ;  /* 0x000000ffff093224 */ /* 0x100fe200078e0003 */
[C---:B------:R-:W-:Y:S01]  /*0b30*/  ISETP.EQ.AND P3, PT, R11.reuse, -0x4, PT ;  /* 0xfffffffc0b00780c */ /* 0x040fe20003f62270 */
[----:B------:R-:W-:Y:S02]  /*0b40*/  @P4 IMAD.MOV.U32 R10, RZ, RZ, R3 ;  /* 0x000000ffff0a4224 */ /* 0x000fe400078e0003 */
[----:B------:R-:W-:Y:S01]  /*0b50*/  @P4 IMAD.MOV.U32 R9, RZ, RZ, R14 ;  /* 0x000000ffff094224 */ /* 0x000fe200078e000e */
[----:B------:R-:W-:Y:S01]  /*0b60*/  ISETP.EQ.AND P4, PT, R11, 0x4, PT ;  /* 0x000000040b00780c */ /* 0x000fe20003f82270 */
[----:B------:R-:W-:Y:S02]  /*0b70*/  @P2 IMAD.MOV.U32 R9, RZ, RZ, R15 ;  /* 0x000000ffff092224 */ /* 0x000fe400078e000f */
[----:B------:R-:W-:Y:S02]  /*0b80*/  @P1 IMAD.MOV.U32 R9, RZ, RZ, R16 ;  /* 0x000000ffff091224 */ /* 0x000fe400078e0010 */
[----:B------:R-:W-:-:S02]  /*0b90*/  @P0 IMAD.MOV.U32 R9, RZ, RZ, R17 ;  /* 0x000000ffff090224 */ /* 0x000fc400078e0011 */
[----:B------:R-:W-:Y:S01]  /*0ba0*/  @P2 IMAD.MOV.U32 R10, RZ, RZ, R14 ;  /* 0x000000ffff0a2224 */ /* 0x000fe200078e000e */
[----:B------:R-:W-:Y:S01]  /*0bb0*/  @P1 MOV R10, R15 ;  /* 0x0000000f000a1202 */ /* 0x000fe20000000f00 */
[----:B------:R-:W-:Y:S02]  /*0bc0*/  @P3 IMAD.MOV.U32 R9, RZ, RZ, R18 ;  /* 0x000000ffff093224 */ /* 0x000fe400078e0012 */
[----:B------:R-:W-:Y:S02]  /*0bd0*/  @P5 IMAD.MOV.U32 R9, RZ, RZ, R7 ;  /* 0x000000ffff095224 */ /* 0x000fe400078e0007 */
[----:B------:R-:W-:Y:S02]  /*0be0*/  @P0 IMAD.MOV.U32 R10, RZ, RZ, R16 ;  /* 0x000000ffff0a0224 */ /* 0x000fe400078e0010 */
[----:B------:R-:W-:Y:S02]  /*0bf0*/  @P3 IMAD.MOV.U32 R10, RZ, RZ, R17 ;  /* 0x000000ffff0a3224 */ /* 0x000fe400078e0011 */
[----:B------:R-:W-:Y:S01]  /*0c00*/  @P5 IMAD.MOV.U32 R10, RZ, RZ, R18 ;  /* 0x000000ffff0a5224 */ /* 0x000fe200078e0012 */
[----:B------:R-:W-:Y:S01]  /*0c10*/  @P4 MOV R10, R7 ;  /* 0x00000007000a4202 */ /* 0x000fe20000000f00 */
[----:B------:R-:W-:Y:S01]  /*0c20*/  IMAD.MOV.U32 R12, RZ, RZ, R9 ;  /* 0x000000ffff0c7224 */ /* 0x000fe200078e0009 */
[----:B------:R-:W-:Y:S06]  /*0c30*/  @!P6 BRA `(.L_x_5) ;  /* 0x00000000002ce947 */ /* 0x000fec0003800000 */
[----:B------:R-:W-:Y:S02]  /*0c40*/  @P2 IMAD.MOV.U32 R9, RZ, RZ, R3 ;  /* 0x000000ffff092224 */ /* 0x000fe400078e0003 */
[----:B------:R-:W-:Y:S02]  /*0c50*/  @P1 IMAD.MOV.U32 R9, RZ, RZ, R14 ;  /* 0x000000ffff091224 */ /* 0x000fe400078e000e */
[----:B------:R-:W-:Y:S01]  /*0c60*/  @P0 IMAD.MOV.U32 R9, RZ, RZ, R15 ;  /* 0x000000ffff090224 */ /* 0x000fe200078e000f */
[----:B------:R-:W-:Y:S01]  /*0c70*/  ISETP.EQ.AND P0, PT, R11, 0x8, PT ;  /* 0x000000080b00780c */ /* 0x000fe20003f02270 */
[----:B------:R-:W-:Y:S01]  /*0c80*/  @P3 IMAD.MOV.U32 R9, RZ, RZ, R16 ;  /* 0x000000ffff093224 */ /* 0x000fe200078e0010 */
[----:B------:R-:W-:Y:S01]  /*0c90*/  LOP3.LUT R11, R8, 0x1f, RZ, 0xc0, !PT ;  /* 0x0000001f080b7812 */ /* 0x000fe200078ec0ff */
[----:B------:R-:W-:Y:S02]  /*0ca0*/  @P5 IMAD.MOV.U32 R9, RZ, RZ, R17 ;  /* 0x000000ffff095224 */ /* 0x000fe400078e0011 */
[----:B------:R-:W-:Y:S01]  /*0cb0*/  @P4 IMAD.MOV.U32 R9, RZ, RZ, R18 ;  /* 0x000000ffff094224 */ /* 0x000fe200078e0012 */
[----:B------:R-:W-:-:S07]  /*0cc0*/  SHF.L.W.U32.HI R12, R10, R11, R12 ;  /* 0x0000000b0a0c7219 */ /* 0x000fce0000010e0c */
[----:B------:R-:W-:-:S04]  /*0cd0*/  @P0 MOV R9, R7 ;  /* 0x0000000700090202 */ /* 0x000fc80000000f00 */
[----:B------:R-:W-:-:S07]  /*0ce0*/  SHF.L.W.U32.HI R10, R9, R11, R10 ;  /* 0x0000000b090a7219 */ /* 0x000fce0000010e0a */
.L_x_5:
[C---:B------:R-:W-:Y:S01]  /*0cf0*/  SHF.L.W.U32.HI R7, R10.reuse, 0x2, R12 ;  /* 0x000000020a077819 */ /* 0x040fe20000010e0c */
[----:B------:R-:W-:Y:S01]  /*0d00*/  IMAD.SHL.U32 R8, R10, 0x4, RZ ;  /* 0x000000040a087824 */ /* 0x000fe200078e00ff */
[----:B------:R-:W-:Y:S01]  /*0d10*/  UMOV UR4, 0x54442d19 ;  /* 0x54442d1900047882 */ /* 0x000fe20000000000 */
[----:B------:R-:W-:Y:S01]  /*0d20*/  UMOV UR5, 0x3bf921fb ;  /* 0x3bf921fb00057882 */ /* 0x000fe20000000000 */
[----:B------:R-:W-:Y:S02]  /*0d30*/  SHF.R.S32.HI R9, RZ, 0x1f, R7 ;  /* 0x0000001fff097819 */ /* 0x000fe40000011407 */
[----:B------:R-:W-:Y:S02]  /*0d40*/  ISETP.GE.AND P0, PT, R0, RZ, PT ;  /* 0x000000ff0000720c */ /* 0x000fe40003f06270 */
[C---:B------:R-:W-:Y:S02]  /*0d50*/  LOP3.LUT R8, R9.reuse, R8, RZ, 0x3c, !PT ;  /* 0x0000000809087212 */ /* 0x040fe400078e3cff */
[----:B------:R-:W-:-:S02]  /*0d60*/  LOP3.LUT R9, R9, R7, RZ, 0x3c, !PT ;  /* 0x0000000709097212 */ /* 0x000fc400078e3cff */
[----:B------:R-:W-:Y:S02]  /*0d70*/  SHF.R.U32.HI R12, RZ, 0x1e, R12 ;  /* 0x0000001eff0c7819 */ /* 0x000fe4000001160c */
[C---:B------:R-:W-:Y:S02]  /*0d80*/  LOP3.LUT R0, R7.reuse, R0, RZ, 0x3c, !PT ;  /* 0x0000000007007212 */ /* 0x040fe400078e3cff */
[----:B------:R-:W0:Y:S01]  /*0d90*/  I2F.F64.S64 R8, R8 ;  /* 0x0000000800087312 */ /* 0x000e220000301c00 */
[----:B------:R-:W-:Y:S02]  /*0da0*/  LEA.HI R12, R7, R12, RZ, 0x1 ;  /* 0x0000000c070c7211 */ /* 0x000fe400078f08ff */
[----:B------:R-:W-:-:S03]  /*0db0*/  ISETP.GE.AND P1, PT, R0, RZ, PT ;  /* 0x000000ff0000720c */ /* 0x000fc60003f26270 */
[----:B------:R-:W-:-:S04]  /*0dc0*/  IMAD.MOV R0, RZ, RZ, -R12 ;  /* 0x000000ffff007224 */ /* 0x000fc800078e0a0c */
[----:B------:R-:W-:Y:S01]  /*0dd0*/  @!P0 IMAD.MOV.U32 R12, RZ, RZ, R0 ;  /* 0x000000ffff0c8224 */ /* 0x000fe200078e0000 */
[----:B0-----:R-:W-:-:S10]  /*0de0*/  DMUL R10, R8, UR4 ;  /* 0x00000004080a7c28 */ /* 0x001fd40008000000 */
[----:B------:R-:W0:Y:S02]  /*0df0*/  F2F.F32.F64 R10, R10 ;  /* 0x0000000a000a7310 */ /* 0x000e240000301000 */
[----:B0-----:R-:W-:-:S07]  /*0e00*/  FSEL R9, -R10, R10, !P1 ;  /* 0x0000000a0a097208 */ /* 0x001fce0004800100 */
.L_x_3:
[C---:B------:R-:W-:Y:S01]  /*0e10*/  LOP3.LUT R7, R12.reuse, 0x1, RZ, 0xc0, !PT ;  /* 0x000000010c077812 */ /* 0x040fe200078ec0ff */
[----:B------:R-:W-:Y:S01]  /*0e20*/  FMUL R11, R9, R9 ;  /* 0x00000009090b7220 */ /* 0x000fe20000400000 */
[----:B------:R-:W-:Y:S02]  /*0e30*/  VIADD R12, R12, 0x1 ;  /* 0x000000010c0c7836 */ /* 0x000fe40000000000 */
[----:B------:R-:W-:Y:S01]  /*0e40*/  ISETP.NE.U32.AND P0, PT, R7, 0x1, PT ;  /* 0x000000010700780c */ /* 0x000fe20003f05070 */
[----:B------:R-:W-:Y:S01]  /*0e50*/  FFMA R0, R11, R4, -0.0013887860113754868507 ;  /* 0xbab607ed0b007423 */ /* 0x000fe20000000004 */
[----:B------:R-:W-:Y:S01]  /*0e60*/  IMAD.MOV.U32 R7, RZ, RZ, 0x3c0885e4 ;  /* 0x3c0885e4ff077424 */ /* 0x000fe200078e00ff */
[----:B------:R-:W-:Y:S01]  /*0e70*/  LOP3.LUT P1, RZ, R12, 0x2, RZ, 0xc0, !PT ;  /* 0x000000020cff7812 */ /* 0x000fe2000782c0ff */
[----:B------:R-:W-:Y:S02]  /*0e80*/  IMAD.MOV.U32 R8, RZ, RZ, 0x3e2aaaa8 ;  /* 0x3e2aaaa8ff087424 */ /* 0x000fe400078e00ff */
[----:B------:R-:W-:-:S02]  /*0e90*/  FSEL R10, R0, -0.00019574658654164522886, P0 ;  /* 0xb94d4153000a7808 */ /* 0x000fc40000000000 */
[----:B------:R-:W-:Y:S02]  /*0ea0*/  FSEL R20, R7, 0.041666727513074874878, !P0 ;  /* 0x3d2aaabb07147808 */ /* 0x000fe40004000000 */
[----:B------:R-:W-:Y:S02]  /*0eb0*/  FSEL R0, R9, 1, !P0 ;  /* 0x3f80000009007808 */ /* 0x000fe40004000000 */
[----:B------:R-:W-:Y:S01]  /*0ec0*/  FSEL R13, -R8, -0.4999999701976776123, !P0 ;  /* 0xbeffffff080d7808 */ /* 0x000fe20004000100 */
[C---:B------:R-:W-:Y:S02]  /*0ed0*/  FFMA R10, R11.reuse, R10, R20 ;  /* 0x0000000a0b0a7223 */ /* 0x040fe40000000014 */
[C---:B------:R-:W-:Y:S02]  /*0ee0*/  FFMA R9, R11.reuse, R0, RZ ;  /* 0x000000000b097223 */ /* 0x040fe400000000ff */
[----:B------:R-:W-:-:S04]  /*0ef0*/  FFMA R10, R11, R10, R13 ;  /* 0x0000000a0b0a7223 */ /* 0x000fc8000000000d */
[----:B------:R-:W-:-:S04]  /*0f00*/  FFMA R0, R9, R10, R0 ;  /* 0x0000000a09007223 */ /* 0x000fc80000000000 */
[----:B------:R-:W-:-:S04]  /*0f10*/  @P1 FADD R0, RZ, -R0 ;  /* 0x80000000ff001221 */ /* 0x000fc80000000000 */
[C---:B------:R-:W-:Y:S01]  /*0f20*/  FMUL R9, R0.reuse, 0.63661974668502807617 ;  /* 0x3f22f98300097820 */ /* 0x040fe20000400000 */
[----:B------:R-:W-:-:S05]  /*0f30*/  FSETP.GE.AND P0, PT, |R0|, 105615, PT ;  /* 0x47ce47800000780b */ /* 0x000fca0003f06200 */
        /* <DEDUP_REMOVED lines=10> */
[----:B------:R-:W-:Y:S01]  /*0fe0*/  SHF.L.U32 R10, R0, 0x8, RZ ;  /* 0x00000008000a7819 */ /* 0x000fe200000006ff */
[----:B------:R-:W-:Y:S01]  /*0ff0*/  IMAD.MOV.U32 R9, RZ, RZ, RZ ;  /* 0x000000ffff097224 */ /* 0x000fe200078e00ff */
[----:B------:R-:W0:Y:S01]  /*1000*/  LDCU.64 UR8, c[0x4][URZ] ;  /* 0x01000000ff0877ac */ /* 0x000e220008000a00 */
[----:B------:R-:W-:Y:S01]  /*1010*/  IMAD.MOV.U32 R19, RZ, RZ, RZ ;  /* 0x000000ffff137224 */ /* 0x000fe200078e00ff */
[----:B------:R-:W-:Y:S01]  /*1020*/  LOP3.LUT R21, R10, 0x80000000, RZ, 0xfc, !PT ;  /* 0x800000000a157812 */ /* 0x000fe200078efcff */
[----:B------:R-:W-:Y:S01]  /*1030*/  IMAD.MOV.U32 R20, RZ, RZ, RZ ;  /* 0x000000ffff147224 */ /* 0x000fe200078e00ff */
[----:B------:R-:W-:-:S06]  /*1040*/  UMOV UR4, URZ ;  /* 0x000000ff00047c82 */ /* 0x000fcc0008000000 */
.L_x_7:
        /* <DEDUP_REMOVED lines=39> */
[--C-:B------:R-:W-:Y:S01]  /*12c0*/  @P4 IMAD.MOV.U32 R19, RZ, RZ, R14.reuse ;  /* 0x000000ffff134224 */ /* 0x100fe200078e000e */
[----:B------:R-:W-:Y:S01]  /*12d0*/  ISETP.EQ.AND P4, PT, R13, 0x4, PT ;  /* 0x000000040d00780c */ /* 0x000fe20003f82270 */
[----:B------:R-:W-:Y:S02]  /*12e0*/  @P2 IMAD.MOV.U32 R11, RZ, RZ, R14 ;  /* 0x000000ffff0b2224 */ /* 0x000fe400078e000e */
[--C-:B------:R-:W-:Y:S02]  /*12f0*/  @P2 IMAD.MOV.U32 R19, RZ, RZ, R15.reuse ;  /* 0x000000ffff132224 */ /* 0x100fe400078e000f */
[----:B------:R-:W-:-:S02]  /*1300*/  @P1 IMAD.MOV.U32 R11, RZ, RZ, R15 ;  /* 0x000000ffff0b1224 */ /* 0x000fc400078e000f */
[--C-:B------:R-:W-:Y:S01]  /*1310*/  @P1 IMAD.MOV.U32 R19, RZ, RZ, R16.reuse ;  /* 0x000000ffff131224 */ /* 0x100fe200078e0010 */
[----:B------:R-:W-:Y:S01]  /*1320*/  @P0 MOV R19, R17 ;  /* 0x0000001100130202 */ /* 0x000fe20000000f00 */
[----:B------:R-:W-:Y:S02]  /*1330*/  @P0 IMAD.MOV.U32 R11, RZ, RZ, R16 ;  /* 0x000000ffff0b0224 */ /* 0x000fe400078e0010 */
[----:B------:R-:W-:Y:S02]  /*1340*/  @P3 IMAD.MOV.U32 R11, RZ, RZ, R17 ;  /* 0x000000ffff0b3224 */ /* 0x000fe400078e0011 */
[--C-:B------:R-:W-:Y:S02]  /*1350*/  @P3 IMAD.MOV.U32 R19, RZ, RZ, R18.reuse ;  /* 0x000000ffff133224 */ /* 0x100fe400078e0012 */
[----:B------:R-:W-:Y:S02]  /*1360*/  @P5 IMAD.MOV.U32 R11, RZ, RZ, R18 ;  /* 0x000000ffff0b5224 */ /* 0x000fe400078e0012 */
[----:B------:R-:W-:-:S02]  /*1370*/  @P5 IMAD.MOV.U32 R19, RZ, RZ, R9 ;  /* 0x000000ffff135224 */ /* 0x000fc400078e0009 */
[----:B------:R-:W-:Y:S01]  /*1380*/  @P4 IMAD.MOV.U32 R11, RZ, RZ, R9 ;  /* 0x000000ffff0b4224 */ /* 0x000fe200078e0009 */
[----:B------:R-:W-:Y:S06]  /*1390*/  @!P6 BRA `(.L_x_8) ;  /* 0x00000000002ce947 */ /* 0x000fec0003800000 */
[----:B------:R-:W-:Y:S01]  /*13a0*/  @P2 IMAD.MOV.U32 R12, RZ, RZ, R3 ;  /* 0x000000ffff0c2224 */ /* 0x000fe200078e0003 */
[----:B------:R-:W-:Y:S01]  /*13b0*/  LOP3.LUT R10, R10, 0x1f, RZ, 0xc0, !PT ;  /* 0x0000001f0a0a7812 */ /* 0x000fe200078ec0ff */
[----:B------:R-:W-:Y:S01]  /*13c0*/  @P1 IMAD.MOV.U32 R12, RZ, RZ, R14 ;  /* 0x000000ffff0c1224 */ /* 0x000fe200078e000e */
[----:B------:R-:W-:Y:S01]  /*13d0*/  @P0 MOV R12, R15 ;  /* 0x0000000f000c0202 */ /* 0x000fe20000000f00 */
[----:B------:R-:W-:Y:S01]  /*13e0*/  @P3 IMAD.MOV.U32 R12, RZ, RZ, R16 ;  /* 0x000000ffff0c3224 */ /* 0x000fe200078e0010 */
[----:B------:R-:W-:Y:S01]  /*13f0*/  ISETP.EQ.AND P0, PT, R13, 0x8, PT ;  /* 0x000000080d00780c */ /* 0x000fe20003f02270 */
[----:B------:R-:W-:Y:S01]  /*1400*/  @P5 IMAD.MOV.U32 R12, RZ, RZ, R17 ;  /* 0x000000ffff0c5224 */ /* 0x000fe200078e0011 */
[----:B------:R-:W-:Y:S01]  /*1410*/  SHF.L.W.U32.HI R19, R11, R10, R19 ;  /* 0x0000000a0b137219 */ /* 0x000fe20000010e13 */
[----:B------:R-:W-:-:S10]  /*1420*/  @P4 IMAD.MOV.U32 R12, RZ, RZ, R18 ;  /* 0x000000ffff0c4224 */ /* 0x000fd400078e0012 */
[----:B------:R-:W-:-:S05]  /*1430*/  @P0 IMAD.MOV.U32 R12, RZ, RZ, R9 ;  /* 0x000000ffff0c0224 */ /* 0x000fca00078e0009 */
[----:B------:R-:W-:-:S07]  /*1440*/  SHF.L.W.U32.HI R11, R12, R10, R11 ;  /* 0x0000000a0c0b7219 */ /* 0x000fce0000010e0b */
.L_x_8:
        /* <DEDUP_REMOVED lines=18> */
.L_x_6:
[----:B------:R-:W0:Y:S02]  /*1570*/  LDC.64 R10, c[0x0][0x388] ;  /* 0x0000e200ff0a7b82 */ /* 0x000e240000000a00 */
[----:B0-----:R-:W-:-:S05]  /*1580*/  IMAD.WIDE.U32 R10, R2, 0x4, R10 ;  /* 0x00000004020a7825 */ /* 0x001fca00078e000a */
[----:B------:R0:W2:Y:S01]  /*1590*/  LDG.E R19, desc[UR6][R10.64] ;  /* 0x000000060a137981 */ /* 0x0000a2000c1e1900 */
[----:B------:R-:W-:Y:S01]  /*15a0*/  FMUL R13, R21, R21 ;  /* 0x00000015150d7220 */ /* 0x000fe20000400000 */
[C---:B------:R-:W-:Y:S02]  /*15b0*/  LOP3.LUT R0, R9.reuse, 0x1, RZ, 0xc0, !PT ;  /* 0x0000000109007812 */ /* 0x040fe400078ec0ff */
[----:B------:R-:W-:Y:S01]  /*15c0*/  LOP3.LUT P1, RZ, R9, 0x2, RZ, 0xc0, !PT ;  /* 0x0000000209ff7812 */ /* 0x000fe2000782c0ff */
[----:B------:R-:W-:Y:S01]  /*15d0*/  FFMA R12, R13, R4, -0.0013887860113754868507 ;  /* 0xbab607ed0d0c7423 */ /* 0x000fe20000000004 */
[----:B------:R-:W-:-:S04]  /*15e0*/  ISETP.NE.U32.AND P0, PT, R0, 0x1, PT ;  /* 0x000000010000780c */ /* 0x000fc80003f05070 */
[----:B------:R-:W-:Y:S02]  /*15f0*/  FSEL R12, R12, -0.00019574658654164522886, !P0 ;  /* 0xb94d41530c0c7808 */ /* 0x000fe40004000000 */
[----:B------:R-:W-:Y:S02]  /*1600*/  FSEL R0, R5, 0.0083327032625675201416, !P0 ;  /* 0x3c0885e405007808 */ /* 0x000fe40004000000 */
[----:B0-----:R-:W-:-:S03]  /*1610*/  FSEL R10, -R6, -0.16666662693023681641, !P0 ;  /* 0xbe2aaaa8060a7808 */ /* 0x001fc60004000100 */
[----:B------:R-:W-:Y:S01]  /*1620*/  FFMA R12, R13, R12, R0 ;  /* 0x0000000c0d0c7223 */ /* 0x000fe20000000000 */
[----:B------:R-:W-:-:S03]  /*1630*/  FSEL R0, R21, 1, P0 ;  /* 0x3f80000015007808 */ /* 0x000fc60000000000 */
[C---:B------:R-:W-:Y:S02]  /*1640*/  FFMA R10, R13.reuse, R12, R10 ;  /* 0x0000000c0d0a7223 */ /* 0x040fe4000000000a */
[----:B------:R-:W-:-:S04]  /*1650*/  FFMA R9, R13, R0, RZ ;  /* 0x000000000d097223 */ /* 0x000fc800000000ff */
[----:B------:R-:W-:-:S04]  /*1660*/  FFMA R9, R9, R10, R0 ;  /* 0x0000000a09097223 */ /* 0x000fc80000000000 */
[----:B------:R-:W-:Y:S01]  /*1670*/  @P1 FADD R9, RZ, -R9 ;  /* 0x80000009ff091221 */ /* 0x000fe20000000000 */
[C---:B--2---:R-:W-:Y:S01]  /*1680*/  FMUL R20, R19.reuse, 0.63661974668502807617 ;  /* 0x3f22f98313147820 */ /* 0x044fe20000400000 */
        /* <DEDUP_REMOVED lines=9> */
[----:B------:R-:W-:Y:S01]  /*1720*/  @!P0 MOV R20, RZ ;  /* 0x000000ff00148202 */ /* 0x000fe20000000f00 */
[----:B------:R-:W-:Y:S06]  /*1730*/  @!P0 BRA `(.L_x_9) ;  /* 0x0000000400648947 */ /* 0x000fec0003800000 */
[----:B------:R-:W-:Y:S01]  /*1740*/  IMAD.SHL.U32 R0, R19, 0x100, RZ ;  /* 0x0000010013007824 */ /* 0x000fe200078e00ff */
[----:B------:R-:W-:Y:S01]  /*1750*/  CS2R R20, SRZ ;  /* 0x0000000000147805 */ /* 0x000fe2000001ff00 */
[----:B------:R-:W-:Y:S01]  /*1760*/  IMAD.MOV.U32 R23, RZ, RZ, RZ ;  /* 0x000000ffff177224 */ /* 0x000fe200078e00ff */
[----:B------:R-:W0:Y:S02]  /*1770*/  LDCU.64 UR8, c[0x4][URZ] ;  /* 0x01000000ff0877ac */ /* 0x000e240008000a00 */
[----:B------:R-:W-:Y:S01]  /*1780*/  LOP3.LUT R0, R0, 0x80000000, RZ, 0xfc, !PT ;  /* 0x8000000000007812 */ /* 0x000fe200078efcff */
[----:B------:R-:W-:-:S06]  /*1790*/  UMOV UR4, URZ ;  /* 0x000000ff00047c82 */ /* 0x000fcc0008000000 */
.L_x_10:
        /* <DEDUP_REMOVED lines=36> */
[----:B------:R-:W-:Y:S01]  /*19e0*/  @P3 IMAD.MOV.U32 R0, RZ, RZ, R3 ;  /* 0x000000ffff003224 */ /* 0x000fe200078e0003 */
[C---:B------:R-:W-:Y:S01]  /*19f0*/  ISETP.EQ.AND P3, PT, R20.reuse, -0x4, PT ;  /* 0xfffffffc1400780c */ /* 0x040fe20003f62270 */
[--C-:B------:R-:W-:Y:S01]  /*1a00*/  @P4 IMAD.MOV.U32 R0, RZ, RZ, R14.reuse ;  /* 0x000000ffff004224 */ /* 0x100fe200078e000e */
[----:B------:R-:W-:Y:S01]  /*1a10*/  @P4 MOV R11, R3 ;  /* 0x00000003000b4202 */ /* 0x000fe20000000f00 */
[----:B------:R-:W-:Y:S01]  /*1a20*/  @P2 IMAD.MOV.U32 R11, RZ, RZ, R14 ;  /* 0x000000ffff0b2224 */ /* 0x000fe200078e000e */
[----:B------:R-:W-:Y:S01]  /*1a30*/  ISETP.EQ.AND P4, PT, R20, 0x4, PT ;  /* 0x000000041400780c */ /* 0x000fe20003f82270 */
[--C-:B------:R-:W-:Y:S02]  /*1a40*/  @P1 IMAD.MOV.U32 R11, RZ, RZ, R15.reuse ;  /* 0x000000ffff0b1224 */ /* 0x100fe400078e000f */
[----:B------:R-:W-:Y:S02]  /*1a50*/  @P0 IMAD.MOV.U32 R11, RZ, RZ, R16 ;  /* 0x000000ffff0b0224 */ /* 0x000fe400078e0010 */
[----:B------:R-:W-:-:S02]  /*1a60*/  @P2 IMAD.MOV.U32 R0, RZ, RZ, R15 ;  /* 0x000000ffff002224 */ /* 0x000fc400078e000f */
[----:B------:R-:W-:Y:S01]  /*1a70*/  @P1 IMAD.MOV.U32 R0, RZ, RZ, R16 ;  /* 0x000000ffff001224 */ /* 0x000fe200078e0010 */
[----:B------:R-:W-:Y:S01]  /*1a80*/  @P0 MOV R0, R17 ;  /* 0x0000001100000202 */ /* 0x000fe20000000f00 */
[----:B------:R-:W-:Y:S02]  /*1a90*/  @P3 IMAD.MOV.U32 R11, RZ, RZ, R17 ;  /* 0x000000ffff0b3224 */ /* 0x000fe400078e0011 */
[--C-:B------:R-:W-:Y:S02]  /*1aa0*/  @P5 IMAD.MOV.U32 R11, RZ, RZ, R18.reuse ;  /* 0x000000ffff0b5224 */ /* 0x100fe400078e0012 */
[--C-:B------:R-:W-:Y:S02]  /*1ab0*/  @P4 IMAD.MOV.U32 R11, RZ, RZ, R21.reuse ;  /* 0x000000ffff0b4224 */ /* 0x100fe400078e0015 */
[----:B------:R-:W-:Y:S02]  /*1ac0*/  @P3 IMAD.MOV.U32 R0, RZ, RZ, R18 ;  /* 0x000000ffff003224 */ /* 0x000fe400078e0012 */
[----:B------:R-:W-:-:S02]  /*1ad0*/  @P5 IMAD.MOV.U32 R0, RZ, RZ, R21 ;  /* 0x000000ffff005224 */ /* 0x000fc400078e0015 */
[----:B------:R-:W-:Y:S01]  /*1ae0*/  IMAD.MOV.U32 R12, RZ, RZ, R11 ;  /* 0x000000ffff0c7224 */ /* 0x000fe200078e000b */
[----:B------:R-:W-:Y:S06]  /*1af0*/  @!P6 BRA `(.L_x_11) ;  /* 0x00000000002ce947 */ /* 0x000fec0003800000 */
[----:B------:R-:W-:Y:S01]  /*1b00*/  @P2 MOV R13, R3 ;  /* 0x00000003000d2202 */ /* 0x000fe20000000f00 */
[----:B------:R-:W-:Y:S01]  /*1b10*/  @P1 IMAD.MOV.U32 R13, RZ, RZ, R14 ;  /* 0x000000ffff0d1224 */ /* 0x000fe200078e000e */
[----:B------:R-:W-:Y:S01]  /*1b20*/  LOP3.LUT R11, R10, 0x1f, RZ, 0xc0, !PT ;  /* 0x0000001f0a0b7812 */ /* 0x000fe200078ec0ff */
[----:B------:R-:W-:Y:S01]  /*1b30*/  @P0 IMAD.MOV.U32 R13, RZ, RZ, R15 ;  /* 0x000000ffff0d0224 */ /* 0x000fe200078e000f */
[----:B------:R-:W-:Y:S01]  /*1b40*/  ISETP.EQ.AND P0, PT, R20, 0x8, PT ;  /* 0x000000081400780c */ /* 0x000fe20003f02270 */
[----:B------:R-:W-:Y:S01]  /*1b50*/  @P3 IMAD.MOV.U32 R13, RZ, RZ, R16 ;  /* 0x000000ffff0d3224 */ /* 0x000fe200078e0010 */
[----:B------:R-:W-:Y:S01]  /*1b60*/  SHF.L.W.U32.HI R0, R12, R11, R0 ;  /* 0x0000000b0c007219 */ /* 0x000fe20000010e00 */
[----:B------:R-:W-:Y:S02]  /*1b70*/  @P5 IMAD.MOV.U32 R13, RZ, RZ, R17 ;  /* 0x000000ffff0d5224 */ /* 0x000fe400078e0011 */
[----:B------:R-:W-:-:S08]  /*1b80*/  @P4 IMAD.MOV.U32 R13, RZ, RZ, R18 ;  /* 0x000000ffff0d4224 */ /* 0x000fd000078e0012 */
[----:B------:R-:W-:-:S05]  /*1b90*/  @P0 IMAD.MOV.U32 R13, RZ, RZ, R21 ;  /* 0x000000ffff0d0224 */ /* 0x000fca00078e0015 */
[----:B------:R-:W-:-:S07]  /*1ba0*/  SHF.L.W.U32.HI R12, R13, R11, R12 ;  /* 0x0000000b0d0c7219 */ /* 0x000fce0000010e0c */
.L_x_11:
[C---:B------:R-:W-:Y:S01]  /*1bb0*/  SHF.L.W.U32.HI R20, R12.reuse, 0x2, R0 ;  /* 0x000000020c147819 */ /* 0x040fe20000010e00 */
[----:B------:R-:W-:Y:S01]  /*1bc0*/  UMOV UR4, 0x54442d19 ;  /* 0x54442d1900047882 */ /* 0x000fe20000000000 */
[----:B------:R-:W-:Y:S01]  /*1bd0*/  SHF.L.U32 R10, R12, 0x2, RZ ;  /* 0x000000020c0a7819 */ /* 0x000fe200000006ff */
        /* <DEDUP_REMOVED lines=15> */
.L_x_9:
[----:B------:R-:W-:Y:S01]  /*1cd0*/  FMUL R11, R0, R0 ;  /* 0x00000000000b7220 */ /* 0x000fe20000400000 */
[C---:B------:R-:W-:Y:S02]  /*1ce0*/  LOP3.LUT R12, R20.reuse, 0x1, RZ, 0xc0, !PT ;  /* 0x00000001140c7812 */ /* 0x040fe400078ec0ff */
[----:B------:R-:W-:Y:S01]  /*1cf0*/  LOP3.LUT P1, RZ, R20, 0x2, RZ, 0xc0, !PT ;  /* 0x0000000214ff7812 */ /* 0x000fe2000782c0ff */
[----:B------:R-:W-:Y:S01]  /*1d00*/  FFMA R10, R11, R4, -0.0013887860113754868507 ;  /* 0xbab607ed0b0a7423 */ /* 0x000fe20000000004 */
[----:B------:R-:W-:-:S04]  /*1d10*/  ISETP.NE.U32.AND P0, PT, R12, 0x1, PT ;  /* 0x000000010c00780c */ /* 0x000fc80003f05070 */
[----:B------:R-:W-:Y:S02]  /*1d20*/  FSEL R10, R10, -0.00019574658654164522886, !P0 ;  /* 0xb94d41530a0a7808 */ /* 0x000fe40004000000 */
[----:B------:R-:W-:Y:S02]  /*1d30*/  FSEL R12, R5, 0.0083327032625675201416, !P0 ;  /* 0x3c0885e4050c7808 */ /* 0x000fe40004000000 */
[----:B------:R-:W-:Y:S02]  /*1d40*/  FSEL R0, R0, 1, P0 ;  /* 0x3f80000000007808 */ /* 0x000fe40000000000 */
[----:B------:R-:W-:Y:S01]  /*1d50*/  FSEL R19, -R6, -0.16666662693023681641, !P0 ;  /* 0xbe2aaaa806137808 */ /* 0x000fe20004000100 */
        /* <DEDUP_REMOVED lines=23> */
.L_x_13:
        /* <DEDUP_REMOVED lines=15> */
[----:B------:R-:W-:-:S07]  /*1fc0*/  IADD3 R12, P6, PT, R12, R19, RZ ;  /* 0x000000130c0c7210 */ /* 0x000fce0007fde0ff */
        /* <DEDUP_REMOVED lines=25> */
[--C-:B------:R-:W-:Y:S01]  /*2160*/  @P2 IMAD.MOV.U32 R20, RZ, RZ, R15.reuse ;  /* 0x000000ffff142224 */ /* 0x100fe200078e000f */
[----:B------:R-:W-:Y:S01]  /*2170*/  @P2 MOV R11, R14 ;  /* 0x0000000e000b2202 */ /* 0x000fe20000000f00 */
[----:B------:R-:W-:Y:S02]  /*2180*/  @P1 IMAD.MOV.U32 R11, RZ, RZ, R15 ;  /* 0x000000ffff0b1224 */ /* 0x000fe400078e000f */
[----:B------:R-:W-:-:S02]  /*2190*/  @P1 IMAD.MOV.U32 R20, RZ, RZ, R16 ;  /* 0x000000ffff141224 */ /* 0x000fc400078e0010 */
[----:B------:R-:W-:Y:S02]  /*21a0*/  @P0 IMAD.MOV.U32 R11, RZ, RZ, R16 ;  /* 0x000000ffff0b0224 */ /* 0x000fe400078e0010 */
[--C-:B------:R-:W-:Y:S01]  /*21b0*/  @P0 IMAD.MOV.U32 R20, RZ, RZ, R17.reuse ;  /* 0x000000ffff140224 */ /* 0x100fe200078e0011 */
[----:B------:R-:W-:Y:S01]  /*21c0*/  @P3 MOV R20, R18 ;  /* 0x0000001200143202 */ /* 0x000fe20000000f00 */
[----:B------:R-:W-:Y:S02]  /*21d0*/  @P3 IMAD.MOV.U32 R11, RZ, RZ, R17 ;  /* 0x000000ffff0b3224 */ /* 0x000fe400078e0011 */
[----:B------:R-:W-:Y:S02]  /*21e0*/  @P5 IMAD.MOV.U32 R11, RZ, RZ, R18 ;  /* 0x000000ffff0b5224 */ /* 0x000fe400078e0012 */
[--C-:B------:R-:W-:Y:S02]  /*21f0*/  @P5 IMAD.MOV.U32 R20, RZ, RZ, R19.reuse ;  /* 0x000000ffff145224 */ /* 0x100fe400078e0013 */
[----:B------:R-:W-:Y:S01]  /*2200*/  @P4 IMAD.MOV.U32 R11, RZ, RZ, R19 ;  /* 0x000000ffff0b4224 */ /* 0x000fe200078e0013 */
[----:B------:R-:W-:Y:S06]  /*2210*/  @!P6 BRA `(.L_x_14) ;  /* 0x00000000002ce947 */ /* 0x000fec0003800000 */
[----:B------:R-:W-:Y:S01]  /*2220*/  @P2 IMAD.MOV.U32 R12, RZ, RZ, R3 ;  /* 0x000000ffff0c2224 */ /* 0x000fe200078e0003 */
[----:B------:R-:W-:Y:S01]  /*2230*/  LOP3.LUT R10, R10, 0x1f, RZ, 0xc0, !PT ;  /* 0x0000001f0a0a7812 */ /* 0x000fe200078ec0ff */
[----:B------:R-:W-:Y:S02]  /*2240*/  @P1 IMAD.MOV.U32 R12, RZ, RZ, R14 ;  /* 0x000000ffff0c1224 */ /* 0x000fe400078e000e */
[----:B------:R-:W-:Y:S01]  /*2250*/  @P0 IMAD.MOV.U32 R12, RZ, RZ, R15 ;  /* 0x000000ffff0c0224 */ /* 0x000fe200078e000f */
[----:B------:R-:W-:Y:S02]  /*2260*/  ISETP.EQ.AND P0, PT, R13, 0x8, PT ;  /* 0x000000080d00780c */ /* 0x000fe40003f02270 */
[----:B------:R-:W-:Y:S01]  /*2270*/  @P3 MOV R12, R16 ;  /* 0x00000010000c3202 */ /* 0x000fe20000000f00 */
[----:B------:R-:W-:Y:S01]  /*2280*/  @P5 IMAD.MOV.U32 R12, RZ, RZ, R17 ;  /* 0x000000ffff0c5224 */ /* 0x000fe200078e0011 */
[----:B------:R-:W-:Y:S01]  /*2290*/  SHF.L.W.U32.HI R20, R11, R10, R20 ;  /* 0x0000000a0b147219 */ /* 0x000fe20000010e14 */
[----:B------:R-:W-:-:S08]  /*22a0*/  @P4 IMAD.MOV.U32 R12, RZ, RZ, R18 ;  /* 0x000000ffff0c4224 */ /* 0x000fd000078e0012 */
[----:B------:R-:W-:-:S05]  /*22b0*/  @P0 IMAD.MOV.U32 R12, RZ, RZ, R19 ;  /* 0x000000ffff0c0224 */ /* 0x000fca00078e0013 */
[----:B------:R-:W-:-:S07]  /*22c0*/  SHF.L.W.U32.HI R11, R12, R10, R11 ;  /* 0x0000000a0c0b7219 */ /* 0x000fce0000010e0b */
.L_x_14:
        /* <DEDUP_REMOVED lines=18> */
.L_x_12:
[----:B------:R-:W-:Y:S01]  /*23f0*/  LOP3.LUT R0, R19, 0x1, RZ, 0xc0, !PT ;  /* 0x0000000113007812 */ /* 0x000fe200078ec0ff */
[----:B------:R-:W-:Y:S01]  /*2400*/  FMUL R13, R11, R11 ;  /* 0x0000000b0b0d7220 */ /* 0x000fe20000400000 */
[----:B------:R-:W-:Y:S02]  /*2410*/  IADD3 R19, PT, PT, R19, 0x1, RZ ;  /* 0x0000000113137810 */ /* 0x000fe40007ffe0ff */
[----:B------:R-:W-:Y:S01]  /*2420*/  ISETP.NE.U32.AND P0, PT, R0, 0x1, PT ;  /* 0x000000010000780c */ /* 0x000fe20003f05070 */
[----:B------:R-:W-:Y:S01]  /*2430*/  FFMA R0, R13, R4, -0.0013887860113754868507 ;  /* 0xbab607ed0d007423 */ /* 0x000fe20000000004 */
[----:B------:R-:W-:Y:S02]  /*2440*/  LOP3.LUT P1, RZ, R19, 0x2, RZ, 0xc0, !PT ;  /* 0x0000000213ff7812 */ /* 0x000fe4000782c0ff */
[----:B------:R-:W-:Y:S02]  /*2450*/  FSEL R12, R7, 0.041666727513074874878, !P0 ;  /* 0x3d2aaabb070c7808 */ /* 0x000fe40004000000 */
[----:B------:R-:W-:-:S02]  /*2460*/  FSEL R10, R0, -0.00019574658654164522886, P0 ;  /* 0xb94d4153000a7808 */ /* 0x000fc40000000000 */
        /* <DEDUP_REMOVED lines=20> */
[----:B------:R-:W0:Y:S01]  /*25b0*/  LDCU.64 UR8, c[0x4][URZ] ;  /* 0x01000000ff0877ac */ /* 0x000e220008000a00 */
[----:B------:R-:W-:Y:S02]  /*25c0*/  IMAD.MOV.U32 R7, RZ, RZ, RZ ;  /* 0x000000ffff077224 */ /* 0x000fe400078e00ff */
[----:B------:R-:W-:Y:S01]  /*25d0*/  IMAD.MOV.U32 R19, RZ, RZ, RZ ;  /* 0x000000ffff137224 */ /* 0x000fe200078e00ff */
[----:B------:R-:W-:Y:S01]  /*25e0*/  LOP3.LUT R21, R8, 0x80000000, RZ, 0xfc, !PT ;  /* 0x8000000008157812 */ /* 0x000fe200078efcff */
[----:B------:R-:W-:Y:S01]  /*25f0*/  IMAD.MOV.U32 R20, RZ, RZ, RZ ;  /* 0x000000ffff147224 */ /* 0x000fe200078e00ff */
[----:B------:R-:W-:-:S06]  /*2600*/  UMOV UR4, URZ ;  /* 0x000000ff00047c82 */ /* 0x000fcc0008000000 */
.L_x_16:
        /* <DEDUP_REMOVED lines=55> */
[----:B------:R-:W-:Y:S01]  /*2980*/  @P0 IMAD.MOV.U32 R3, RZ, RZ, R15 ;  /* 0x000000ffff030224 */ /* 0x000fe200078e000f */
[----:B------:R-:W-:Y:S01]  /*2990*/  ISETP.EQ.AND P0, PT, R12, 0x8, PT ;  /* 0x000000080c00780c */ /* 0x000fe20003f02270 */
[----:B------:R-:W-:Y:S01]  /*29a0*/  @P3 IMAD.MOV.U32 R3, RZ, RZ, R16 ;  /* 0x000000ffff033224 */ /* 0x000fe200078e0010 */
[----:B------:R-:W-:Y:S01]  /*29b0*/  @P5 MOV R3, R17 ;  /* 0x0000001100035202 */ /* 0x000fe20000000f00 */
[----:B------:R-:W-:Y:S01]  /*29c0*/  @P4 IMAD.MOV.U32 R3, RZ, RZ, R18 ;  /* 0x000000ffff034224 */ /* 0x000fe200078e0012 */
[----:B------:R-:W-:-:S09]  /*29d0*/  SHF.L.W.U32.HI R8, R11, R10, R8 ;  /* 0x0000000a0b087219 */ /* 0x000fd20000010e08 */
[----:B------:R-:W-:-:S05]  /*29e0*/  @P0 IMAD.MOV.U32 R3, RZ, RZ, R7 ;  /* 0x000000ffff030224 */ /* 0x000fca00078e0007 */
[----:B------:R-:W-:-:S07]  /*29f0*/  SHF.L.W.U32.HI R11, R3, R10, R11 ;  /* 0x0000000a030b7219 */ /* 0x000fce0000010e0b */
.L_x_17:
        /* <DEDUP_REMOVED lines=9> */
[----:B------:R-:W0:Y:S01]  /*2a90*/  I2F.F64.S64 R10, R12 ;  /* 0x0000000c000a7312 */ /* 0x000e220000301c00 */
[C---:B------:R-:W-:Y:S02]  /*2aa0*/  LOP3.LUT R0, R3.reuse, R0, RZ, 0x3c, !PT ;  /* 0x0000000003007212 */ /* 0x040fe400078e3cff */
[----:B------:R-:W-:Y:S02]  /*2ab0*/  LEA.HI R7, R3, R7, RZ, 0x1 ;  /* 0x0000000703077211 */ /* 0x000fe400078f08ff */
[----:B------:R-:W-:-:S03]  /*2ac0*/  ISETP.GE.AND P1, PT, R0, RZ, PT ;  /* 0x000000ff0000720c */ /* 0x000fc60003f26270 */
[----:B------:R-:W-:-:S04]  /*2ad0*/  IMAD.MOV R0, RZ, RZ, -R7 ;  /* 0x000000ffff007224 */ /* 0x000fc800078e0a07 */
[----:B------:R-:W-:Y:S01]  /*2ae0*/  @!P0 IMAD.MOV.U32 R7, RZ, RZ, R0 ;  /* 0x000000ffff078224 */ /* 0x000fe200078e0000 */
[----:B0-----:R-:W-:-:S10]  /*2af0*/  DMUL R10, R10, UR4 ;  /* 0x000000040a0a7c28 */ /* 0x001fd40008000000 */
[----:B------:R-:W0:Y:S02]  /*2b00*/  F2F.F32.F64 R10, R10 ;  /* 0x0000000a000a7310 */ /* 0x000e240000301000 */
[----:B0-----:R-:W-:-:S07]  /*2b10*/  FSEL R8, -R10, R10, !P1 ;  /* 0x0000000a0a087208 */ /* 0x001fce0004800100 */
.L_x_15:
[----:B------:R-:W-:Y:S01]  /*2b20*/  FMUL R3, R8, R8 ;  /* 0x0000000808037220 */ /* 0x000fe20000400000 */
[C---:B------:R-:W-:Y:S01]  /*2b30*/  LOP3.LUT R0, R7.reuse, 0x1, RZ, 0xc0, !PT ;  /* 0x0000000107007812 */ /* 0x040fe200078ec0ff */
[----:B------:R-:W0:Y:S01]  /*2b40*/  LDC.64 R10, c[0x0][0x390] ;  /* 0x0000e400ff0a7b82 */ /* 0x000e220000000a00 */
[----:B------:R-:W-:Y:S01]  /*2b50*/  LOP3.LUT P1, RZ, R7, 0x2, RZ, 0xc0, !PT ;  /* 0x0000000207ff7812 */ /* 0x000fe2000782c0ff */
[----:B------:R-:W-:Y:S01]  /*2b60*/  FFMA R4, R3, R4, -0.0013887860113754868507 ;  /* 0xbab607ed03047423 */ /* 0x000fe20000000004 */
[----:B------:R-:W-:-:S04]  /*2b70*/  ISETP.NE.U32.AND P0, PT, R0, 0x1, PT ;  /* 0x000000010000780c */ /* 0x000fc80003f05070 */
[----:B------:R-:W-:Y:S02]  /*2b80*/  FSEL R0, R5, 0.0083327032625675201416, !P0 ;  /* 0x3c0885e405007808 */ /* 0x000fe40004000000 */
[----:B------:R-:W-:Y:S02]  /*2b90*/  FSEL R4, R4, -0.00019574658654164522886, !P0 ;  /* 0xb94d415304047808 */ /* 0x000fe40004000000 */
[----:B------:R-:W-:-:S03]  /*2ba0*/  FSEL R5, -R6, -0.16666662693023681641, !P0 ;  /* 0xbe2aaaa806057808 */ /* 0x000fc60004000100 */
[----:B------:R-:W-:Y:S01]  /*2bb0*/  FFMA R4, R3, R4, R0 ;  /* 0x0000000403047223 */ /* 0x000fe20000000000 */
[----:B------:R-:W-:-:S03]  /*2bc0*/  FSEL R0, R8, 1, P0 ;  /* 0x3f80000008007808 */ /* 0x000fc60000000000 */
[C---:B------:R-:W-:Y:S02]  /*2bd0*/  FFMA R4, R3.reuse, R4, R5 ;  /* 0x0000000403047223 */ /* 0x040fe40000000005 */
[----:B------:R-:W-:-:S04]  /*2be0*/  FFMA R3, R3, R0, RZ ;  /* 0x0000000003037223 */ /* 0x000fc800000000ff */
[----:B------:R-:W-:Y:S01]  /*2bf0*/  FFMA R0, R3, R4, R0 ;  /* 0x0000000403007223 */ /* 0x000fe20000000000 */
[----:B0-----:R-:W-:-:S04]  /*2c00*/  IMAD.WIDE.U32 R10, R2, 0x4, R10 ;  /* 0x00000004020a7825 */ /* 0x001fc800078e000a */
[----:B------:R-:W-:-:S04]  /*2c10*/  @P1 FADD R0, RZ, -R0 ;  /* 0x80000000ff001221 */ /* 0x000fc80000000000 */
[----:B------:R-:W-:-:S05]  /*2c20*/  FADD R9, R9, R0 ;  /* 0x0000000009097221 */ /* 0x000fca0000000000 */
[----:B------:R-:W-:Y:S01]  /*2c30*/  STG.E desc[UR6][R10.64], R9 ;  /* 0x000000090a007986 */ /* 0x000fe2000c101906 */
[----:B------:R-:W-:Y:S05]  /*2c40*/  EXIT ;  /* 0x000000000000794d */ /* 0x000fea0003800000 */
.L_x_18:
[----:B------:R-:W-:-:S00]  /*2c50*/  BRA `(.L_x_18) ;  /* 0xfffffffc00fc7947 */ /* 0x000fc0000383ffff */
[----:B------:R-:W-:-:S00]  /*2c60*/  NOP ;  /* 0x0000000000007918 */ /* 0x000fc00000000000 */
        /* <DEDUP_REMOVED lines=9> */
.L_x_19:


//--------------------- .nv.global.init           --------------------------
	.section	.nv.global.init,"aw",@progbits
	.align	4
.nv.global.init:
	.type		__cudart_i2opi_f,@object
	.size		__cudart_i2opi_f,(.L_0 - __cudart_i2opi_f)
__cudart_i2opi_f:
        /*0000*/ 	.byte	0x41, 0x90, 0x43, 0x3c, 0x99, 0x95, 0x62, 0xdb, 0xc0, 0xdd, 0x34, 0xf5, 0xd1, 0x57, 0x27, 0xfc
        /*0010*/ 	.byte	0x29, 0x15, 0x44, 0x4e, 0x6e, 0x83, 0xf9, 0xa2
.L_0:


//--------------------- .nv.shared.reserved.0     --------------------------
	.section	.nv.shared.reserved.0,"aw",@nobits
	.weak		__nv_reservedSMEM_offset_0_alias
	.size		__nv_reservedSMEM_offset_0_alias, 0, 64
	.other		__nv_reservedSMEM_offset_0_alias,@"STO_CUDA_RESERVED_SHARED STV_DEFAULT"
__nv_reservedSMEM_offset_0_alias:
	.zero		0
	.zero		64


//--------------------- .nv.constant0._Z3addPfS_S_ --------------------------
	.section	.nv.constant0._Z3addPfS_S_,"a",@progbits
	.sectionflags	@""
	.align	4
.nv.constant0._Z3addPfS_S_:
	.zero		920


//--------------------- SYMBOLS --------------------------

	.type		.nv.reservedSmem.offset0,@object
	.size		.nv.reservedSmem.offset0,0x4
